//
// Generated by NVIDIA NVVM Compiler
//
// Compiler Build ID: CL-36424714
// Cuda compilation tools, release 13.0, V13.0.88
// Based on NVVM 20.0.0
//

.version 9.0
.target sm_100
.address_size 64

	// .globl	_Z9setCurandyP17curandStateXORWOW
.global .align 4 .b8 precalc_xorwow_matrix[102400];
.global .align 4 .b8 precalc_xorwow_offset_matrix[102400];
.global .align 4 .b8 mrg32k3aM1[2304];
.global .align 4 .b8 mrg32k3aM2[2304];
.global .align 4 .b8 mrg32k3aM1SubSeq[2016];
.global .align 4 .b8 mrg32k3aM2SubSeq[2016];
.global .align 4 .b8 mrg32k3aM1Seq[2304];
.global .align 4 .b8 mrg32k3aM2Seq[2304];
.const .align 8 .b8 __cr_lgamma_table[72];

.visible .entry _Z9setCurandyP17curandStateXORWOW(
	.param .u64 _Z9setCurandyP17curandStateXORWOW_param_0,
	.param .u64 .ptr .align 1 _Z9setCurandyP17curandStateXORWOW_param_1
)
{
	.reg .pred 	%p<24>;
	.reg .b32 	%r<413>;
	.reg .b64 	%rd<19>;

	ld.param.u64 	%rd8, [_Z9setCurandyP17curandStateXORWOW_param_0];
	ld.param.u64 	%rd9, [_Z9setCurandyP17curandStateXORWOW_param_1];
	cvta.to.global.u64 	%rd10, %rd9;
	mov.u32 	%r182, %tid.x;
	mov.u32 	%r183, %ctaid.x;
	mov.u32 	%r184, %ntid.x;
	mad.lo.s32 	%r185, %r183, %r184, %r182;
	cvt.u64.u32 	%rd18, %r185;
	mul.wide.u32 	%rd11, %r185, 48;
	add.s64 	%rd2, %rd10, %rd11;
	cvt.u32.u64 	%r186, %rd8;
	xor.b32  	%r187, %r186, -1429050551;
	mul.lo.s32 	%r188, %r187, 1099087573;
	{ .reg .b32 tmp; mov.b64 {tmp, %r189}, %rd8; }
	xor.b32  	%r190, %r189, -136515619;
	mul.lo.s32 	%r191, %r190, -1703105765;
	add.s32 	%r192, %r188, %r191;
	add.s32 	%r193, %r192, 6615241;
	add.s32 	%r194, %r188, 123456789;
	st.global.v2.u32 	[%rd2], {%r193, %r194};
	xor.b32  	%r195, %r188, 362436069;
	add.s32 	%r196, %r191, 521288629;
	st.global.v2.u32 	[%rd2+8], {%r195, %r196};
	xor.b32  	%r197, %r191, 88675123;
	add.s32 	%r198, %r188, 5783321;
	st.global.v2.u32 	[%rd2+16], {%r197, %r198};
	setp.eq.s32 	%p1, %r185, 0;
	@%p1 bra 	$L__BB0_42;
	mov.b32 	%r319, 0;
$L__BB0_2:
	and.b64  	%rd4, %rd18, 3;
	setp.eq.s64 	%p2, %rd4, 0;
	@%p2 bra 	$L__BB0_41;
	mul.wide.u32 	%rd12, %r319, 3200;
	mov.u64 	%rd13, precalc_xorwow_matrix;
	add.s64 	%rd5, %rd13, %rd12;
	cvt.u32.u64 	%r2, %rd4;
	mov.b32 	%r320, 0;
$L__BB0_4:
	mov.b32 	%r333, 0;
	mov.u32 	%r334, %r333;
	mov.u32 	%r335, %r333;
	mov.u32 	%r336, %r333;
	mov.u32 	%r337, %r333;
	mov.u32 	%r326, %r333;
$L__BB0_5:
	mul.wide.u32 	%rd14, %r326, 4;
	add.s64 	%rd15, %rd2, %rd14;
	ld.global.u32 	%r10, [%rd15+4];
	shl.b32 	%r11, %r326, 5;
	mov.b32 	%r332, 0;
$L__BB0_6:
	.pragma "nounroll";
	shr.u32 	%r203, %r10, %r332;
	and.b32  	%r204, %r203, 1;
	setp.eq.b32 	%p3, %r204, 1;
	not.pred 	%p4, %p3;
	add.s32 	%r205, %r11, %r332;
	mul.lo.s32 	%r206, %r205, 5;
	mul.wide.u32 	%rd16, %r206, 4;
	add.s64 	%rd6, %rd5, %rd16;
	@%p4 bra 	$L__BB0_8;
	ld.global.u32 	%r207, [%rd6];
	xor.b32  	%r337, %r337, %r207;
	ld.global.u32 	%r208, [%rd6+4];
	xor.b32  	%r336, %r336, %r208;
	ld.global.u32 	%r209, [%rd6+8];
	xor.b32  	%r335, %r335, %r209;
	ld.global.u32 	%r210, [%rd6+12];
	xor.b32  	%r334, %r334, %r210;
	ld.global.u32 	%r211, [%rd6+16];
	xor.b32  	%r333, %r333, %r211;
$L__BB0_8:
	and.b32  	%r213, %r203, 2;
	setp.eq.s32 	%p5, %r213, 0;
	@%p5 bra 	$L__BB0_10;
	ld.global.u32 	%r214, [%rd6+20];
	xor.b32  	%r337, %r337, %r214;
	ld.global.u32 	%r215, [%rd6+24];
	xor.b32  	%r336, %r336, %r215;
	ld.global.u32 	%r216, [%rd6+28];
	xor.b32  	%r335, %r335, %r216;
	ld.global.u32 	%r217, [%rd6+32];
	xor.b32  	%r334, %r334, %r217;
	ld.global.u32 	%r218, [%rd6+36];
	xor.b32  	%r333, %r333, %r218;
$L__BB0_10:
	and.b32  	%r220, %r203, 4;
	setp.eq.s32 	%p6, %r220, 0;
	@%p6 bra 	$L__BB0_12;
	ld.global.u32 	%r221, [%rd6+40];
	xor.b32  	%r337, %r337, %r221;
	ld.global.u32 	%r222, [%rd6+44];
	xor.b32  	%r336, %r336, %r222;
	ld.global.u32 	%r223, [%rd6+48];
	xor.b32  	%r335, %r335, %r223;
	ld.global.u32 	%r224, [%rd6+52];
	xor.b32  	%r334, %r334, %r224;
	ld.global.u32 	%r225, [%rd6+56];
	xor.b32  	%r333, %r333, %r225;
$L__BB0_12:
	and.b32  	%r227, %r203, 8;
	setp.eq.s32 	%p7, %r227, 0;
	@%p7 bra 	$L__BB0_14;
	ld.global.u32 	%r228, [%rd6+60];
	xor.b32  	%r337, %r337, %r228;
	ld.global.u32 	%r229, [%rd6+64];
	xor.b32  	%r336, %r336, %r229;
	ld.global.u32 	%r230, [%rd6+68];
	xor.b32  	%r335, %r335, %r230;
	ld.global.u32 	%r231, [%rd6+72];
	xor.b32  	%r334, %r334, %r231;
	ld.global.u32 	%r232, [%rd6+76];
	xor.b32  	%r333, %r333, %r232;
$L__BB0_14:
	and.b32  	%r234, %r203, 16;
	setp.eq.s32 	%p8, %r234, 0;
	@%p8 bra 	$L__BB0_16;
	ld.global.u32 	%r235, [%rd6+80];
	xor.b32  	%r337, %r337, %r235;
	ld.global.u32 	%r236, [%rd6+84];
	xor.b32  	%r336, %r336, %r236;
	ld.global.u32 	%r237, [%rd6+88];
	xor.b32  	%r335, %r335, %r237;
	ld.global.u32 	%r238, [%rd6+92];
	xor.b32  	%r334, %r334, %r238;
	ld.global.u32 	%r239, [%rd6+96];
	xor.b32  	%r333, %r333, %r239;
$L__BB0_16:
	and.b32  	%r241, %r203, 32;
	setp.eq.s32 	%p9, %r241, 0;
	@%p9 bra 	$L__BB0_18;
	ld.global.u32 	%r242, [%rd6+100];
	xor.b32  	%r337, %r337, %r242;
	ld.global.u32 	%r243, [%rd6+104];
	xor.b32  	%r336, %r336, %r243;
	ld.global.u32 	%r244, [%rd6+108];
	xor.b32  	%r335, %r335, %r244;
	ld.global.u32 	%r245, [%rd6+112];
	xor.b32  	%r334, %r334, %r245;
	ld.global.u32 	%r246, [%rd6+116];
	xor.b32  	%r333, %r333, %r246;
$L__BB0_18:
	and.b32  	%r248, %r203, 64;
	setp.eq.s32 	%p10, %r248, 0;
	@%p10 bra 	$L__BB0_20;
	ld.global.u32 	%r249, [%rd6+120];
	xor.b32  	%r337, %r337, %r249;
	ld.global.u32 	%r250, [%rd6+124];
	xor.b32  	%r336, %r336, %r250;
	ld.global.u32 	%r251, [%rd6+128];
	xor.b32  	%r335, %r335, %r251;
	ld.global.u32 	%r252, [%rd6+132];
	xor.b32  	%r334, %r334, %r252;
	ld.global.u32 	%r253, [%rd6+136];
	xor.b32  	%r333, %r333, %r253;
$L__BB0_20:
	and.b32  	%r255, %r203, 128;
	setp.eq.s32 	%p11, %r255, 0;
	@%p11 bra 	$L__BB0_22;
	ld.global.u32 	%r256, [%rd6+140];
	xor.b32  	%r337, %r337, %r256;
	ld.global.u32 	%r257, [%rd6+144];
	xor.b32  	%r336, %r336, %r257;
	ld.global.u32 	%r258, [%rd6+148];
	xor.b32  	%r335, %r335, %r258;
	ld.global.u32 	%r259, [%rd6+152];
	xor.b32  	%r334, %r334, %r259;
	ld.global.u32 	%r260, [%rd6+156];
	xor.b32  	%r333, %r333, %r260;
$L__BB0_22:
	and.b32  	%r262, %r203, 256;
	setp.eq.s32 	%p12, %r262, 0;
	@%p12 bra 	$L__BB0_24;
	ld.global.u32 	%r263, [%rd6+160];
	xor.b32  	%r337, %r337, %r263;
	ld.global.u32 	%r264, [%rd6+164];
	xor.b32  	%r336, %r336, %r264;
	ld.global.u32 	%r265, [%rd6+168];
	xor.b32  	%r335, %r335, %r265;
	ld.global.u32 	%r266, [%rd6+172];
	xor.b32  	%r334, %r334, %r266;
	ld.global.u32 	%r267, [%rd6+176];
	xor.b32  	%r333, %r333, %r267;
$L__BB0_24:
	and.b32  	%r269, %r203, 512;
	setp.eq.s32 	%p13, %r269, 0;
	@%p13 bra 	$L__BB0_26;
	ld.global.u32 	%r270, [%rd6+180];
	xor.b32  	%r337, %r337, %r270;
	ld.global.u32 	%r271, [%rd6+184];
	xor.b32  	%r336, %r336, %r271;
	ld.global.u32 	%r272, [%rd6+188];
	xor.b32  	%r335, %r335, %r272;
	ld.global.u32 	%r273, [%rd6+192];
	xor.b32  	%r334, %r334, %r273;
	ld.global.u32 	%r274, [%rd6+196];
	xor.b32  	%r333, %r333, %r274;
$L__BB0_26:
	and.b32  	%r276, %r203, 1024;
	setp.eq.s32 	%p14, %r276, 0;
	@%p14 bra 	$L__BB0_28;
	ld.global.u32 	%r277, [%rd6+200];
	xor.b32  	%r337, %r337, %r277;
	ld.global.u32 	%r278, [%rd6+204];
	xor.b32  	%r336, %r336, %r278;
	ld.global.u32 	%r279, [%rd6+208];
	xor.b32  	%r335, %r335, %r279;
	ld.global.u32 	%r280, [%rd6+212];
	xor.b32  	%r334, %r334, %r280;
	ld.global.u32 	%r281, [%rd6+216];
	xor.b32  	%r333, %r333, %r281;
$L__BB0_28:
	and.b32  	%r283, %r203, 2048;
	setp.eq.s32 	%p15, %r283, 0;
	@%p15 bra 	$L__BB0_30;
	ld.global.u32 	%r284, [%rd6+220];
	xor.b32  	%r337, %r337, %r284;
	ld.global.u32 	%r285, [%rd6+224];
	xor.b32  	%r336, %r336, %r285;
	ld.global.u32 	%r286, [%rd6+228];
	xor.b32  	%r335, %r335, %r286;
	ld.global.u32 	%r287, [%rd6+232];
	xor.b32  	%r334, %r334, %r287;
	ld.global.u32 	%r288, [%rd6+236];
	xor.b32  	%r333, %r333, %r288;
$L__BB0_30:
	and.b32  	%r290, %r203, 4096;
	setp.eq.s32 	%p16, %r290, 0;
	@%p16 bra 	$L__BB0_32;
	ld.global.u32 	%r291, [%rd6+240];
	xor.b32  	%r337, %r337, %r291;
	ld.global.u32 	%r292, [%rd6+244];
	xor.b32  	%r336, %r336, %r292;
	ld.global.u32 	%r293, [%rd6+248];
	xor.b32  	%r335, %r335, %r293;
	ld.global.u32 	%r294, [%rd6+252];
	xor.b32  	%r334, %r334, %r294;
	ld.global.u32 	%r295, [%rd6+256];
	xor.b32  	%r333, %r333, %r295;
$L__BB0_32:
	and.b32  	%r297, %r203, 8192;
	setp.eq.s32 	%p17, %r297, 0;
	@%p17 bra 	$L__BB0_34;
	ld.global.u32 	%r298, [%rd6+260];
	xor.b32  	%r337, %r337, %r298;
	ld.global.u32 	%r299, [%rd6+264];
	xor.b32  	%r336, %r336, %r299;
	ld.global.u32 	%r300, [%rd6+268];
	xor.b32  	%r335, %r335, %r300;
	ld.global.u32 	%r301, [%rd6+272];
	xor.b32  	%r334, %r334, %r301;
	ld.global.u32 	%r302, [%rd6+276];
	xor.b32  	%r333, %r333, %r302;
$L__BB0_34:
	and.b32  	%r304, %r203, 16384;
	setp.eq.s32 	%p18, %r304, 0;
	@%p18 bra 	$L__BB0_36;
	ld.global.u32 	%r305, [%rd6+280];
	xor.b32  	%r337, %r337, %r305;
	ld.global.u32 	%r306, [%rd6+284];
	xor.b32  	%r336, %r336, %r306;
	ld.global.u32 	%r307, [%rd6+288];
	xor.b32  	%r335, %r335, %r307;
	ld.global.u32 	%r308, [%rd6+292];
	xor.b32  	%r334, %r334, %r308;
	ld.global.u32 	%r309, [%rd6+296];
	xor.b32  	%r333, %r333, %r309;
$L__BB0_36:
	and.b32  	%r311, %r203, 32768;
	setp.eq.s32 	%p19, %r311, 0;
	@%p19 bra 	$L__BB0_38;
	ld.global.u32 	%r312, [%rd6+300];
	xor.b32  	%r337, %r337, %r312;
	ld.global.u32 	%r313, [%rd6+304];
	xor.b32  	%r336, %r336, %r313;
	ld.global.u32 	%r314, [%rd6+308];
	xor.b32  	%r335, %r335, %r314;
	ld.global.u32 	%r315, [%rd6+312];
	xor.b32  	%r334, %r334, %r315;
	ld.global.u32 	%r316, [%rd6+316];
	xor.b32  	%r333, %r333, %r316;
$L__BB0_38:
	add.s32 	%r332, %r332, 16;
	setp.ne.s32 	%p20, %r332, 32;
	@%p20 bra 	$L__BB0_6;
	mad.lo.s32 	%r317, %r326, -31, %r11;
	add.s32 	%r326, %r317, 1;
	setp.ne.s32 	%p21, %r326, 5;
	@%p21 bra 	$L__BB0_5;
	st.global.u32 	[%rd2+4], %r337;
	st.global.u32 	[%rd2+8], %r336;
	st.global.u32 	[%rd2+12], %r335;
	st.global.u32 	[%rd2+16], %r334;
	st.global.u32 	[%rd2+20], %r333;
	add.s32 	%r320, %r320, 1;
	setp.lt.u32 	%p22, %r320, %r2;
	@%p22 bra 	$L__BB0_4;
$L__BB0_41:
	shr.u64 	%rd7, %rd18, 2;
	add.s32 	%r319, %r319, 1;
	setp.gt.u64 	%p23, %rd18, 3;
	mov.u64 	%rd18, %rd7;
	@%p23 bra 	$L__BB0_2;
$L__BB0_42:
	mov.b32 	%r318, 0;
	st.global.v2.u32 	[%rd2+24], {%r318, %r318};
	st.global.u32 	[%rd2+32], %r318;
	mov.b64 	%rd17, 0;
	st.global.u64 	[%rd2+40], %rd17;
	ret;

}
	// .globl	_Z9Init_confPdS_dP17curandStateXORWOWS1_
.visible .entry _Z9Init_confPdS_dP17curandStateXORWOWS1_(
	.param .u64 .ptr .align 1 _Z9Init_confPdS_dP17curandStateXORWOWS1__param_0,
	.param .u64 .ptr .align 1 _Z9Init_confPdS_dP17curandStateXORWOWS1__param_1,
	.param .f64 _Z9Init_confPdS_dP17curandStateXORWOWS1__param_2,
	.param .u64 .ptr .align 1 _Z9Init_confPdS_dP17curandStateXORWOWS1__param_3,
	.param .u64 .ptr .align 1 _Z9Init_confPdS_dP17curandStateXORWOWS1__param_4
)
{
	.reg .pred 	%p<2>;
	.reg .b32 	%r<53>;
	.reg .b64 	%rd<21>;
	.reg .b64 	%fd<8>;

	ld.param.u64 	%rd1, [_Z9Init_confPdS_dP17curandStateXORWOWS1__param_0];
	ld.param.u64 	%rd2, [_Z9Init_confPdS_dP17curandStateXORWOWS1__param_1];
	ld.param.f64 	%fd1, [_Z9Init_confPdS_dP17curandStateXORWOWS1__param_2];
	ld.param.u64 	%rd3, [_Z9Init_confPdS_dP17curandStateXORWOWS1__param_3];
	ld.param.u64 	%rd4, [_Z9Init_confPdS_dP17curandStateXORWOWS1__param_4];
	mov.u32 	%r2, %tid.x;
	mov.u32 	%r3, %ctaid.x;
	mov.u32 	%r4, %ntid.x;
	mad.lo.s32 	%r1, %r3, %r4, %r2;
	setp.gt.s32 	%p1, %r1, 1023;
	@%p1 bra 	$L__BB1_2;
	cvta.to.global.u64 	%rd5, %rd3;
	cvta.to.global.u64 	%rd6, %rd1;
	cvta.to.global.u64 	%rd7, %rd4;
	cvta.to.global.u64 	%rd8, %rd2;
	mul.wide.s32 	%rd9, %r1, 48;
	add.s64 	%rd10, %rd5, %rd9;
	ld.global.v2.u32 	{%r5, %r6}, [%rd10];
	shr.u32 	%r7, %r6, 2;
	xor.b32  	%r8, %r7, %r6;
	ld.global.v2.u32 	{%r9, %r10}, [%rd10+8];
	ld.global.v2.u32 	{%r11, %r12}, [%rd10+16];
	shl.b32 	%r13, %r12, 4;
	shl.b32 	%r14, %r8, 1;
	xor.b32  	%r15, %r14, %r13;
	xor.b32  	%r16, %r15, %r8;
	xor.b32  	%r17, %r16, %r12;
	add.s32 	%r18, %r5, %r17;
	add.s32 	%r19, %r18, 362437;
	shr.u32 	%r20, %r9, 2;
	xor.b32  	%r21, %r20, %r9;
	st.global.v2.u32 	[%rd10+8], {%r11, %r12};
	shl.b32 	%r22, %r17, 4;
	shl.b32 	%r23, %r21, 1;
	xor.b32  	%r24, %r23, %r22;
	xor.b32  	%r25, %r24, %r21;
	xor.b32  	%r26, %r25, %r17;
	st.global.v2.u32 	[%rd10+16], {%r17, %r26};
	add.s32 	%r27, %r5, 724874;
	st.global.v2.u32 	[%rd10], {%r27, %r10};
	add.s32 	%r28, %r26, %r27;
	cvt.u64.u32 	%rd11, %r19;
	mul.wide.u32 	%rd12, %r28, 2097152;
	xor.b64  	%rd13, %rd12, %rd11;
	cvt.rn.f64.u64 	%fd2, %rd13;
	fma.rn.f64 	%fd3, %fd2, 0d3CA0000000000000, 0d3C90000000000000;
	mul.f64 	%fd4, %fd1, %fd3;
	mul.wide.s32 	%rd14, %r1, 8;
	add.s64 	%rd15, %rd6, %rd14;
	st.global.f64 	[%rd15], %fd4;
	add.s64 	%rd16, %rd7, %rd9;
	ld.global.v2.u32 	{%r29, %r30}, [%rd16];
	shr.u32 	%r31, %r30, 2;
	xor.b32  	%r32, %r31, %r30;
	ld.global.v2.u32 	{%r33, %r34}, [%rd16+8];
	ld.global.v2.u32 	{%r35, %r36}, [%rd16+16];
	shl.b32 	%r37, %r36, 4;
	shl.b32 	%r38, %r32, 1;
	xor.b32  	%r39, %r38, %r37;
	xor.b32  	%r40, %r39, %r32;
	xor.b32  	%r41, %r40, %r36;
	add.s32 	%r42, %r29, %r41;
	add.s32 	%r43, %r42, 362437;
	shr.u32 	%r44, %r33, 2;
	xor.b32  	%r45, %r44, %r33;
	st.global.v2.u32 	[%rd16+8], {%r35, %r36};
	shl.b32 	%r46, %r41, 4;
	shl.b32 	%r47, %r45, 1;
	xor.b32  	%r48, %r47, %r46;
	xor.b32  	%r49, %r48, %r45;
	xor.b32  	%r50, %r49, %r41;
	st.global.v2.u32 	[%rd16+16], {%r41, %r50};
	add.s32 	%r51, %r29, 724874;
	st.global.v2.u32 	[%rd16], {%r51, %r34};
	add.s32 	%r52, %r50, %r51;
	cvt.u64.u32 	%rd17, %r43;
	mul.wide.u32 	%rd18, %r52, 2097152;
	xor.b64  	%rd19, %rd18, %rd17;
	cvt.rn.f64.u64 	%fd5, %rd19;
	fma.rn.f64 	%fd6, %fd5, 0d3CA0000000000000, 0d3C90000000000000;
	mul.f64 	%fd7, %fd1, %fd6;
	add.s64 	%rd20, %rd8, %rd14;
	st.global.f64 	[%rd20], %fd7;
$L__BB1_2:
	ret;

}
	// .globl	_Z8Init_velPdS_
.visible .entry _Z8Init_velPdS_(
	.param .u64 .ptr .align 1 _Z8Init_velPdS__param_0,
	.param .u64 .ptr .align 1 _Z8Init_velPdS__param_1
)
{
	.reg .pred 	%p<2>;
	.reg .b32 	%r<5>;
	.reg .b64 	%rd<9>;

	ld.param.u64 	%rd1, [_Z8Init_velPdS__param_0];
	ld.param.u64 	%rd2, [_Z8Init_velPdS__param_1];
	mov.u32 	%r2, %tid.x;
	mov.u32 	%r3, %ctaid.x;
	mov.u32 	%r4, %ntid.x;
	mad.lo.s32 	%r1, %r3, %r4, %r2;
	setp.gt.s32 	%p1, %r1, 1023;
	@%p1 bra 	$L__BB2_2;
	cvta.to.global.u64 	%rd3, %rd1;
	cvta.to.global.u64 	%rd4, %rd2;
	mul.wide.s32 	%rd5, %r1, 8;
	add.s64 	%rd6, %rd3, %rd5;
	mov.b64 	%rd7, 0;
	st.global.u64 	[%rd6], %rd7;
	add.s64 	%rd8, %rd4, %rd5;
	st.global.u64 	[%rd8], %rd7;
$L__BB2_2:
	ret;

}
	// .globl	_Z10Init_sigmaPd
.visible .entry _Z10Init_sigmaPd(
	.param .u64 .ptr .align 1 _Z10Init_sigmaPd_param_0
)
{
	.reg .pred 	%p<3>;
	.reg .b32 	%r<5>;
	.reg .b64 	%rd<9>;

	ld.param.u64 	%rd2, [_Z10Init_sigmaPd_param_0];
	cvta.to.global.u64 	%rd1, %rd2;
	mov.u32 	%r2, %tid.x;
	mov.u32 	%r3, %ctaid.x;
	mov.u32 	%r4, %ntid.x;
	mad.lo.s32 	%r1, %r3, %r4, %r2;
	setp.gt.s32 	%p1, %r1, 511;
	@%p1 bra 	$L__BB3_2;
	mul.wide.s32 	%rd6, %r1, 8;
	add.s64 	%rd7, %rd1, %rd6;
	mov.b64 	%rd8, 4607182418800017408;
	st.global.u64 	[%rd7], %rd8;
	bra.uni 	$L__BB3_4;
$L__BB3_2:
	setp.gt.u32 	%p2, %r1, 1023;
	@%p2 bra 	$L__BB3_4;
	mul.wide.u32 	%rd3, %r1, 8;
	add.s64 	%rd4, %rd1, %rd3;
	mov.b64 	%rd5, 4608983858650965606;
	st.global.u64 	[%rd4], %rd5;
$L__BB3_4:
	ret;

}


// ===== COMPILED SASS (sm_100) =====

	.target	sm_100

	.elftype	@"ET_EXEC"


//--------------------- .note.nv.tkinfo           --------------------------
	.section	.note.nv.tkinfo,"",@"SHT_NOTE"
	.sectionflags	@"SHF_NOTE_NV_TKINFO"
	.tkinfo
        /*0018*/ 	.word	0x00000002
        /*0030*/ 	.string	""
        /*0030*/ 	.string	"ptxas"
        /*0030*/ 	.string	"Cuda compilation tools, release 13.0, V13.0.88"
        /*0030*/ 	.string	"Build cuda_13.0.r13.0/compiler.36424714_0"
        /*0030*/ 	.string	"-arch sm_100 -m 64 "



//--------------------- .note.nv.cuinfo           --------------------------
	.section	.note.nv.cuinfo,"",@"SHT_NOTE"
	.sectionflags	@"SHF_NOTE_NV_CUINFO"
        /*0018*/ 	.short	0x0002
        /*001a*/ 	.short	0x0064
        /*001c*/ 	.short	0x0082
	.zero		2


//--------------------- .nv.info                  --------------------------
	.section	.nv.info,"",@"SHT_CUDA_INFO"
	.align	4


	//----- nvinfo : EIATTR_REGCOUNT
	.align		4
        /*0000*/ 	.byte	0x04, 0x2f
        /*0002*/ 	.short	(.L_10 - .L_9)
	.align		4
.L_9:
        /*0004*/ 	.word	index@(_Z9setCurandyP17curandStateXORWOW)
        /*0008*/ 	.word	0x0000001f


	//----- nvinfo : EIATTR_FRAME_SIZE
	.align		4
.L_10:
        /*000c*/ 	.byte	0x04, 0x11
        /*000e*/ 	.short	(.L_12 - .L_11)
	.align		4
.L_11:
        /*0010*/ 	.word	index@(_Z9setCurandyP17curandStateXORWOW)
        /*0014*/ 	.word	0x00000000


	//----- nvinfo : EIATTR_REGCOUNT
	.align		4
.L_12:
        /*0018*/ 	.byte	0x04, 0x2f
        /*001a*/ 	.short	(.L_14 - .L_13)
	.align		4
.L_13:
        /*001c*/ 	.word	index@(_Z9Init_confPdS_dP17curandStateXORWOWS1_)
        /*0020*/ 	.word	0x0000001e


	//----- nvinfo : EIATTR_FRAME_SIZE
	.align		4
.L_14:
        /*0024*/ 	.byte	0x04, 0x11
        /*0026*/ 	.short	(.L_16 - .L_15)
	.align		4
.L_15:
        /*0028*/ 	.word	index@(_Z9Init_confPdS_dP17curandStateXORWOWS1_)
        /*002c*/ 	.word	0x00000000


	//----- nvinfo : EIATTR_REGCOUNT
	.align		4
.L_16:
        /*0030*/ 	.byte	0x04, 0x2f
        /*0032*/ 	.short	(.L_18 - .L_17)
	.align		4
.L_17:
        /*0034*/ 	.word	index@(_Z8Init_velPdS_)
        /*0038*/ 	.word	0x0000000a


	//----- nvinfo : EIATTR_FRAME_SIZE
	.align		4
.L_18:
        /*003c*/ 	.byte	0x04, 0x11
        /*003e*/ 	.short	(.L_20 - .L_19)
	.align		4
.L_19:
        /*0040*/ 	.word	index@(_Z8Init_velPdS_)
        /*0044*/ 	.word	0x00000000


	//----- nvinfo : EIATTR_REGCOUNT
	.align		4
.L_20:
        /*0048*/ 	.byte	0x04, 0x2f
        /*004a*/ 	.short	(.L_22 - .L_21)
	.align		4
.L_21:
        /*004c*/ 	.word	index@(_Z10Init_sigmaPd)
        /*0050*/ 	.word	0x0000000a


	//----- nvinfo : EIATTR_FRAME_SIZE
	.align		4
.L_22:
        /*0054*/ 	.byte	0x04, 0x11
        /*0056*/ 	.short	(.L_24 - .L_23)
	.align		4
.L_23:
        /*0058*/ 	.word	index@(_Z10Init_sigmaPd)
        /*005c*/ 	.word	0x00000000


	//----- nvinfo : EIATTR_MIN_STACK_SIZE
	.align		4
.L_24:
        /*0060*/ 	.byte	0x04, 0x12
        /*0062*/ 	.short	(.L_26 - .L_25)
	.align		4
.L_25:
        /*0064*/ 	.word	index@(_Z10Init_sigmaPd)
        /*0068*/ 	.word	0x00000000


	//----- nvinfo : EIATTR_MIN_STACK_SIZE
	.align		4
.L_26:
        /*006c*/ 	.byte	0x04, 0x12
        /*006e*/ 	.short	(.L_28 - .L_27)
	.align		4
.L_27:
        /*0070*/ 	.word	index@(_Z8Init_velPdS_)
        /*0074*/ 	.word	0x00000000


	//----- nvinfo : EIATTR_MIN_STACK_SIZE
	.align		4
.L_28:
        /*0078*/ 	.byte	0x04, 0x12
        /*007a*/ 	.short	(.L_30 - .L_29)
	.align		4
.L_29:
        /*007c*/ 	.word	index@(_Z9Init_confPdS_dP17curandStateXORWOWS1_)
        /*0080*/ 	.word	0x00000000


	//----- nvinfo : EIATTR_MIN_STACK_SIZE
	.align		4
.L_30:
        /*0084*/ 	.byte	0x04, 0x12
        /*0086*/ 	.short	(.L_32 - .L_31)
	.align		4
.L_31:
        /*0088*/ 	.word	index@(_Z9setCurandyP17curandStateXORWOW)
        /*008c*/ 	.word	0x00000000
.L_32:


//--------------------- .nv.compat                --------------------------
	.section	.nv.compat,"",@"SHT_CUDA_COMPAT_INFO"
	.align	4
        /*0000*/ 	.byte	0x02, 0x09, 0x00, 0x00, 0x02, 0x02, 0x01, 0x00, 0x02, 0x05, 0x05, 0x00, 0x03, 0x07, 0x01, 0x01
        /*0010*/ 	.byte	0x02, 0x03, 0x00, 0x00, 0x02, 0x06, 0x01, 0x00, 0x04, 0x0b, 0x08, 0x00, 0x01, 0x00, 0x00, 0x00
        /*0020*/ 	.byte	0x00, 0x00, 0x00, 0x00


//--------------------- .nv.info._Z10Init_sigmaPd --------------------------
	.section	.nv.info._Z10Init_sigmaPd,"",@"SHT_CUDA_INFO"
	.sectionflags	@""
	.align	4


	//----- nvinfo : EIATTR_CUDA_API_VERSION
	.align		4
        /*0000*/ 	.byte	0x04, 0x37
        /*0002*/ 	.short	(.L_34 - .L_33)
.L_33:
        /*0004*/ 	.word	0x00000082


	//----- nvinfo : EIATTR_KPARAM_INFO
	.align		4
.L_34:
        /*0008*/ 	.byte	0x04, 0x17
        /*000a*/ 	.short	(.L_36 - .L_35)
.L_35:
        /*000c*/ 	.word	0x00000000
        /*0010*/ 	.short	0x0000
        /*0012*/ 	.short	0x0000
        /*0014*/ 	.byte	0x00, 0xf5, 0x21, 0x00


	//----- nvinfo : EIATTR_SPARSE_MMA_MASK
	.align		4
.L_36:
        /*0018*/ 	.byte	0x03, 0x50
        /*001a*/ 	.short	0x0000


	//----- nvinfo : EIATTR_MAXREG_COUNT
	.align		4
        /*001c*/ 	.byte	0x03, 0x1b
        /*001e*/ 	.short	0x00ff


	//----- nvinfo : EIATTR_MERCURY_ISA_VERSION
	.align		4
        /*0020*/ 	.byte	0x03, 0x5f
        /*0022*/ 	.short	0x0101


	//----- nvinfo : EIATTR_VRC_CTA_INIT_COUNT
	.align		4
        /*0024*/ 	.byte	0x02, 0x4a
	.zero		1
	.zero		1


	//----- nvinfo : EIATTR_EXIT_INSTR_OFFSETS
	.align		4
        /*0028*/ 	.byte	0x04, 0x1c
        /*002a*/ 	.short	(.L_38 - .L_37)


	//   ....[0]....
.L_37:
        /*002c*/ 	.word	0x000000c0


	//   ....[1]....
        /*0030*/ 	.word	0x000000e0


	//   ....[2]....
        /*0034*/ 	.word	0x00000140


	//----- nvinfo : EIATTR_CBANK_PARAM_SIZE
	.align		4
.L_38:
        /*0038*/ 	.byte	0x03, 0x19
        /*003a*/ 	.short	0x0008


	//----- nvinfo : EIATTR_PARAM_CBANK
	.align		4
        /*003c*/ 	.byte	0x04, 0x0a
        /*003e*/ 	.short	(.L_40 - .L_39)
	.align		4
.L_39:
        /*0040*/ 	.word	index@(.nv.constant0._Z10Init_sigmaPd)
        /*0044*/ 	.short	0x0380
        /*0046*/ 	.short	0x0008


	//----- nvinfo : EIATTR_SW_WAR
	.align		4
.L_40:
        /*0048*/ 	.byte	0x04, 0x36
        /*004a*/ 	.short	(.L_42 - .L_41)
.L_41:
        /*004c*/ 	.word	0x00000008
.L_42:


//--------------------- .nv.info._Z8Init_velPdS_  --------------------------
	.section	.nv.info._Z8Init_velPdS_,"",@"SHT_CUDA_INFO"
	.sectionflags	@""
	.align	4


	//----- nvinfo : EIATTR_CUDA_API_VERSION
	.align		4
        /*0000*/ 	.byte	0x04, 0x37
        /*0002*/ 	.short	(.L_44 - .L_43)
.L_43:
        /*0004*/ 	.word	0x00000082


	//----- nvinfo : EIATTR_KPARAM_INFO
	.align		4
.L_44:
        /*0008*/ 	.byte	0x04, 0x17
        /*000a*/ 	.short	(.L_46 - .L_45)
.L_45:
        /*000c*/ 	.word	0x00000000
        /*0010*/ 	.short	0x0001
        /*0012*/ 	.short	0x0008
        /*0014*/ 	.byte	0x00, 0xf5, 0x21, 0x00


	//----- nvinfo : EIATTR_KPARAM_INFO
	.align		4
.L_46:
        /*0018*/ 	.byte	0x04, 0x17
        /*001a*/ 	.short	(.L_48 - .L_47)
.L_47:
        /*001c*/ 	.word	0x00000000
        /*0020*/ 	.short	0x0000
        /*0022*/ 	.short	0x0000
        /*0024*/ 	.byte	0x00, 0xf5, 0x21, 0x00


	//----- nvinfo : EIATTR_SPARSE_MMA_MASK
	.align		4
.L_48:
        /*0028*/ 	.byte	0x03, 0x50
        /*002a*/ 	.short	0x0000


	//----- nvinfo : EIATTR_MAXREG_COUNT
	.align		4
        /*002c*/ 	.byte	0x03, 0x1b
        /*002e*/ 	.short	0x00ff


	//----- nvinfo : EIATTR_MERCURY_ISA_VERSION
	.align		4
        /*0030*/ 	.byte	0x03, 0x5f
        /*0032*/ 	.short	0x0101


	//----- nvinfo : EIATTR_VRC_CTA_INIT_COUNT
	.align		4
        /*0034*/ 	.byte	0x02, 0x4a
	.zero		1
	.zero		1


	//----- nvinfo : EIATTR_EXIT_INSTR_OFFSETS
	.align		4
        /*0038*/ 	.byte	0x04, 0x1c
        /*003a*/ 	.short	(.L_50 - .L_49)


	//   ....[0]....
.L_49:
        /*003c*/ 	.word	0x00000060


	//   ....[1]....
        /*0040*/ 	.word	0x000000e0


	//----- nvinfo : EIATTR_CBANK_PARAM_SIZE
	.align		4
.L_50:
        /*0044*/ 	.byte	0x03, 0x19
        /*0046*/ 	.short	0x0010


	//----- nvinfo : EIATTR_PARAM_CBANK
	.align		4
        /*0048*/ 	.byte	0x04, 0x0a
        /*004a*/ 	.short	(.L_52 - .L_51)
	.align		4
.L_51:
        /*004c*/ 	.word	index@(.nv.constant0._Z8Init_velPdS_)
        /*0050*/ 	.short	0x0380
        /*0052*/ 	.short	0x0010


	//----- nvinfo : EIATTR_SW_WAR
	.align		4
.L_52:
        /*0054*/ 	.byte	0x04, 0x36
        /*0056*/ 	.short	(.L_54 - .L_53)
.L_53:
        /*0058*/ 	.word	0x00000008
.L_54:


//--------------------- .nv.info._Z9Init_confPdS_dP17curandStateXORWOWS1_ --------------------------
	.section	.nv.info._Z9Init_confPdS_dP17curandStateXORWOWS1_,"",@"SHT_CUDA_INFO"
	.sectionflags	@""
	.align	4


	//----- nvinfo : EIATTR_CUDA_API_VERSION
	.align		4
        /*0000*/ 	.byte	0x04, 0x37
        /*0002*/ 	.short	(.L_56 - .L_55)
.L_55:
        /*0004*/ 	.word	0x00000082


	//----- nvinfo : EIATTR_KPARAM_INFO
	.align		4
.L_56:
        /*0008*/ 	.byte	0x04, 0x17
        /*000a*/ 	.short	(.L_58 - .L_57)
.L_57:
        /*000c*/ 	.word	0x00000000
        /*0010*/ 	.short	0x0004
        /*0012*/ 	.short	0x0020
        /*0014*/ 	.byte	0x00, 0xf5, 0x21, 0x00


	//----- nvinfo : EIATTR_KPARAM_INFO
	.align		4
.L_58:
        /*0018*/ 	.byte	0x04, 0x17
        /*001a*/ 	.short	(.L_60 - .L_59)
.L_59:
        /*001c*/ 	.word	0x00000000
        /*0020*/ 	.short	0x0003
        /*0022*/ 	.short	0x0018
        /*0024*/ 	.byte	0x00, 0xf5, 0x21, 0x00


	//----- nvinfo : EIATTR_KPARAM_INFO
	.align		4
.L_60:
        /*0028*/ 	.byte	0x04, 0x17
        /*002a*/ 	.short	(.L_62 - .L_61)
.L_61:
        /*002c*/ 	.word	0x00000000
        /*0030*/ 	.short	0x0002
        /*0032*/ 	.short	0x0010
        /*0034*/ 	.byte	0x00, 0xf0, 0x21, 0x00


	//----- nvinfo : EIATTR_KPARAM_INFO
	.align		4
.L_62:
        /*0038*/ 	.byte	0x04, 0x17
        /*003a*/ 	.short	(.L_64 - .L_63)
.L_63:
        /*003c*/ 	.word	0x00000000
        /*0040*/ 	.short	0x0001
        /*0042*/ 	.short	0x0008
        /*0044*/ 	.byte	0x00, 0xf5, 0x21, 0x00


	//----- nvinfo : EIATTR_KPARAM_INFO
	.align		4
.L_64:
        /*0048*/ 	.byte	0x04, 0x17
        /*004a*/ 	.short	(.L_66 - .L_65)
.L_65:
        /*004c*/ 	.word	0x00000000
        /*0050*/ 	.short	0x0000
        /*0052*/ 	.short	0x0000
        /*0054*/ 	.byte	0x00, 0xf5, 0x21, 0x00


	//----- nvinfo : EIATTR_SPARSE_MMA_MASK
	.align		4
.L_66:
        /*0058*/ 	.byte	0x03, 0x50
        /*005a*/ 	.short	0x0000


	//----- nvinfo : EIATTR_MAXREG_COUNT
	.align		4
        /*005c*/ 	.byte	0x03, 0x1b
        /*005e*/ 	.short	0x00ff


	//----- nvinfo : EIATTR_MERCURY_ISA_VERSION
	.align		4
        /*0060*/ 	.byte	0x03, 0x5f
        /*0062*/ 	.short	0x0101


	//----- nvinfo : EIATTR_VRC_CTA_INIT_COUNT
	.align		4
        /*0064*/ 	.byte	0x02, 0x4a
	.zero		1
	.zero		1


	//----- nvinfo : EIATTR_EXIT_INSTR_OFFSETS
	.align		4
        /*0068*/ 	.byte	0x04, 0x1c
        /*006a*/ 	.short	(.L_68 - .L_67)


	//   ....[0]....
.L_67:
        /*006c*/ 	.word	0x00000060


	//   ....[1]....
        /*0070*/ 	.word	0x000004c0


	//----- nvinfo : EIATTR_CBANK_PARAM_SIZE
	.align		4
.L_68:
        /*0074*/ 	.byte	0x03, 0x19
        /*0076*/ 	.short	0x0028


	//----- nvinfo : EIATTR_PARAM_CBANK
	.align		4
        /*0078*/ 	.byte	0x04, 0x0a
        /*007a*/ 	.short	(.L_70 - .L_69)
	.align		4
.L_69:
        /*007c*/ 	.word	index@(.nv.constant0._Z9Init_confPdS_dP17curandStateXORWOWS1_)
        /*0080*/ 	.short	0x0380
        /*0082*/ 	.short	0x0028


	//----- nvinfo : EIATTR_SW_WAR
	.align		4
.L_70:
        /*0084*/ 	.byte	0x04, 0x36
        /*0086*/ 	.short	(.L_72 - .L_71)
.L_71:
        /*0088*/ 	.word	0x00000008
.L_72:


//--------------------- .nv.info._Z9setCurandyP17curandStateXORWOW --------------------------
	.section	.nv.info._Z9setCurandyP17curandStateXORWOW,"",@"SHT_CUDA_INFO"
	.sectionflags	@""
	.align	4


	//----- nvinfo : EIATTR_CUDA_API_VERSION
	.align		4
        /*0000*/ 	.byte	0x04, 0x37
        /*0002*/ 	.short	(.L_74 - .L_73)
.L_73:
        /*0004*/ 	.word	0x00000082


	//----- nvinfo : EIATTR_KPARAM_INFO
	.align		4
.L_74:
        /*0008*/ 	.byte	0x04, 0x17
        /*000a*/ 	.short	(.L_76 - .L_75)
.L_75:
        /*000c*/ 	.word	0x00000000
        /*0010*/ 	.short	0x0001
        /*0012*/ 	.short	0x0008
        /*0014*/ 	.byte	0x00, 0xf5, 0x21, 0x00


	//----- nvinfo : EIATTR_KPARAM_INFO
	.align		4
.L_76:
        /*0018*/ 	.byte	0x04, 0x17
        /*001a*/ 	.short	(.L_78 - .L_77)
.L_77:
        /*001c*/ 	.word	0x00000000
        /*0020*/ 	.short	0x0000
        /*0022*/ 	.short	0x0000
        /*0024*/ 	.byte	0x00, 0xf0, 0x21, 0x00


	//----- nvinfo : EIATTR_SPARSE_MMA_MASK
	.align		4
.L_78:
        /*0028*/ 	.byte	0x03, 0x50
        /*002a*/ 	.short	0x0000


	//----- nvinfo : EIATTR_MAXREG_COUNT
	.align		4
        /*002c*/ 	.byte	0x03, 0x1b
        /*002e*/ 	.short	0x00ff


	//----- nvinfo : EIATTR_MERCURY_ISA_VERSION
	.align		4
        /*0030*/ 	.byte	0x03, 0x5f
        /*0032*/ 	.short	0x0101


	//----- nvinfo : EIATTR_VRC_CTA_INIT_COUNT
	.align		4
        /*0034*/ 	.byte	0x02, 0x4a
	.zero		1
	.zero		1


	//----- nvinfo : EIATTR_EXIT_INSTR_OFFSETS
	.align		4
        /*0038*/ 	.byte	0x04, 0x1c
        /*003a*/ 	.short	(.L_80 - .L_79)


	//   ....[0]....
.L_79:
        /*003c*/ 	.word	0x00000ec0


	//----- nvinfo : EIATTR_CRS_STACK_SIZE
	.align		4
.L_80:
        /*0040*/ 	.byte	0x04, 0x1e
        /*0042*/ 	.short	(.L_82 - .L_81)
.L_81:
        /*0044*/ 	.word	0x00000000


	//----- nvinfo : EIATTR_CBANK_PARAM_SIZE
	.align		4
.L_82:
        /*0048*/ 	.byte	0x03, 0x19
        /*004a*/ 	.short	0x0010


	//----- nvinfo : EIATTR_PARAM_CBANK
	.align		4
        /*004c*/ 	.byte	0x04, 0x0a
        /*004e*/ 	.short	(.L_84 - .L_83)
	.align		4
.L_83:
        /*0050*/ 	.word	index@(.nv.constant0._Z9setCurandyP17curandStateXORWOW)
        /*0054*/ 	.short	0x0380
        /*0056*/ 	.short	0x0010


	//----- nvinfo : EIATTR_SW_WAR
	.align		4
.L_84:
        /*0058*/ 	.byte	0x04, 0x36
        /*005a*/ 	.short	(.L_86 - .L_85)
.L_85:
        /*005c*/ 	.word	0x00000008
.L_86:


//--------------------- .nv.callgraph             --------------------------
	.section	.nv.callgraph,"",@"SHT_CUDA_CALLGRAPH"
	.align	4
	.sectionentsize	8
	.align		4
        /*0000*/ 	.word	0x00000000
	.align		4
        /*0004*/ 	.word	0xffffffff
	.align		4
        /*0008*/ 	.word	0x00000000
	.align		4
        /*000c*/ 	.word	0xfffffffe
	.align		4
        /*0010*/ 	.word	0x00000000
	.align		4
        /*0014*/ 	.word	0xfffffffd
	.align		4
        /*0018*/ 	.word	0x00000000
	.align		4
        /*001c*/ 	.word	0xfffffffc


//--------------------- .nv.constant4             --------------------------
	.section	.nv.constant4,"a",@progbits
	.align	8
	.align		8
.nv.constant4:
        /*0000*/ 	.dword	precalc_xorwow_matrix
	.align		8
        /*0008*/ 	.dword	precalc_xorwow_offset_matrix
	.align		8
        /*0010*/ 	.dword	mrg32k3aM1
	.align		8
        /*0018*/ 	.dword	mrg32k3aM2
	.align		8
        /*0020*/ 	.dword	mrg32k3aM1SubSeq
	.align		8
        /*0028*/ 	.dword	mrg32k3aM2SubSeq
	.align		8
        /*0030*/ 	.dword	mrg32k3aM1Seq
	.align		8
        /*0038*/ 	.dword	mrg32k3aM2Seq


//--------------------- .nv.constant3             --------------------------
	.section	.nv.constant3,"a",@progbits
	.align	8
.nv.constant3:
	.type		__cr_lgamma_table,@object
	.size		__cr_lgamma_table,(.L_8 - __cr_lgamma_table)
__cr_lgamma_table:
        /*0000*/ 	.byte	0x00, 0x00, 0x00, 0x00, 0x00, 0x00, 0x00, 0x00, 0x00, 0x00, 0x00, 0x00, 0x00, 0x00, 0x00, 0x00
        /*0010*/ 	.byte	0xef, 0x39, 0xfa, 0xfe, 0x42, 0x2e, 0xe6, 0x3f, 0x02, 0x20, 0x2a, 0xfa, 0x0b, 0xab, 0xfc, 0x3f
        /*0020*/ 	.byte	0xf9, 0x2c, 0x92, 0x7c, 0xa7, 0x6c, 0x09, 0x40, 0xc9, 0x79, 0x44, 0x3c, 0x64, 0x26, 0x13, 0x40
        /*0030*/ 	.byte	0xca, 0x01, 0xcf, 0x3a, 0x27, 0x51, 0x1a, 0x40, 0x30, 0xcc, 0x2d, 0xf3, 0xe1, 0x0c, 0x21, 0x40
        /*0040*/ 	.byte	0x0d, 0xb7, 0xfc, 0x82, 0x8e, 0x35, 0x25, 0x40
.L_8:


//--------------------- .text._Z10Init_sigmaPd    --------------------------
	.section	.text._Z10Init_sigmaPd,"ax",@progbits
	.align	128
        .global         _Z10Init_sigmaPd
        .type           _Z10Init_sigmaPd,@function
        .size           _Z10Init_sigmaPd,(.L_x_12 - _Z10Init_sigmaPd)
        .other          _Z10Init_sigmaPd,@"STO_CUDA_ENTRY STV_DEFAULT"
_Z10Init_sigmaPd:
.text._Z10Init_sigmaPd:
[----:B------:R-:W-:Y:S01]  /*0000*/  LDC R1, c[0x0][0x37c] ;  /* 0x0000df00ff017b82 */ /* 0x000fe20000000800 */
[----:B------:R-:W0:Y:S07]  /*0010*/  S2R R7, SR_TID.X ;  /* 0x0000000000077919 */ /* 0x000e2e0000002100 */
[----:B------:R-:W0:Y:S08]  /*0020*/  S2UR UR4, SR_CTAID.X ;  /* 0x00000000000479c3 */ /* 0x000e300000002500 */
[----:B------:R-:W0:Y:S02]  /*0030*/  LDC R0, c[0x0][0x360] ;  /* 0x0000d800ff007b82 */ /* 0x000e240000000800 */
[----:B0-----:R-:W-:Y:S01]  /*0040*/  IMAD R7, R0, UR4, R7 ;  /* 0x0000000400077c24 */ /* 0x001fe2000f8e0207 */
[----:B------:R-:W0:Y:S04]  /*0050*/  LDCU.64 UR4, c[0x0][0x358] ;  /* 0x00006b00ff0477ac */ /* 0x000e280008000a00 */
[----:B------:R-:W-:-:S13]  /*0060*/  ISETP.GT.AND P0, PT, R7, 0x1ff, PT ;  /* 0x000001ff0700780c */ /* 0x000fda0003f04270 */
[----:B------:R-:W1:Y:S01]  /*0070*/  @!P0 LDC.64 R2, c[0x0][0x380] ;  /* 0x0000e000ff028b82 */ /* 0x000e620000000a00 */
[----:B------:R-:W-:Y:S02]  /*0080*/  @!P0 MOV R4, 0x0 ;  /* 0x0000000000048802 */ /* 0x000fe40000000f00 */
[----:B------:R-:W-:Y:S01]  /*0090*/  @!P0 MOV R5, 0x3ff00000 ;  /* 0x3ff0000000058802 */ /* 0x000fe20000000f00 */
[----:B-1----:R-:W-:-:S05]  /*00a0*/  @!P0 IMAD.WIDE R2, R7, 0x8, R2 ;  /* 0x0000000807028825 */ /* 0x002fca00078e0202 */
[----:B0-----:R0:W-:Y:S01]  /*00b0*/  @!P0 STG.E.64 desc[UR4][R2.64], R4 ;  /* 0x0000000402008986 */ /* 0x0011e2000c101b04 */
[----:B------:R-:W-:Y:S05]  /*00c0*/  @!P0 EXIT ;  /* 0x000000000000894d */ /* 0x000fea0003800000 */
[----:B------:R-:W-:-:S13]  /*00d0*/  ISETP.GT.U32.AND P0, PT, R7, 0x3ff, PT ;  /* 0x000003ff0700780c */ /* 0x000fda0003f04070 */
[----:B------:R-:W-:Y:S05]  /*00e0*/  @P0 EXIT ;  /* 0x000000000000094d */ /* 0x000fea0003800000 */
[----:B0-----:R-:W0:Y:S01]  /*00f0*/  LDC.64 R2, c[0x0][0x380] ;  /* 0x0000e000ff027b82 */ /* 0x001e220000000a00 */
[----:B------:R-:W-:Y:S01]  /*0100*/  HFMA2 R4, -RZ, RZ, 1638, 1638 ;  /* 0x66666666ff047431 */ /* 0x000fe200000001ff */
[----:B------:R-:W-:Y:S01]  /*0110*/  MOV R5, 0x3ff66666 ;  /* 0x3ff6666600057802 */ /* 0x000fe20000000f00 */
[----:B0-----:R-:W-:-:S05]  /*0120*/  IMAD.WIDE.U32 R2, R7, 0x8, R2 ;  /* 0x0000000807027825 */ /* 0x001fca00078e0002 */
[----:B------:R-:W-:Y:S01]  /*0130*/  STG.E.64 desc[UR4][R2.64], R4 ;  /* 0x0000000402007986 */ /* 0x000fe2000c101b04 */
[----:B------:R-:W-:Y:S05]  /*0140*/  EXIT ;  /* 0x000000000000794d */ /* 0x000fea0003800000 */
.L_x_0:
[----:B------:R-:W-:-:S00]  /*0150*/  BRA `(.L_x_0) ;  /* 0xfffffffc00fc7947 */ /* 0x000fc0000383ffff */
[----:B------:R-:W-:-:S00]  /*0160*/  NOP ;  /* 0x0000000000007918 */ /* 0x000fc00000000000 */
        /* <DEDUP_REMOVED lines=9> */
.L_x_12:


//--------------------- .text._Z8Init_velPdS_     --------------------------
	.section	.text._Z8Init_velPdS_,"ax",@progbits
	.align	128
        .global         _Z8Init_velPdS_
        .type           _Z8Init_velPdS_,@function
        .size           _Z8Init_velPdS_,(.L_x_13 - _Z8Init_velPdS_)
        .other          _Z8Init_velPdS_,@"STO_CUDA_ENTRY STV_DEFAULT"
_Z8Init_velPdS_:
.text._Z8Init_velPdS_:
[----:B------:R-:W-:Y:S01]  /*0000*/  LDC R1, c[0x0][0x37c] ;  /* 0x0000df00ff017b82 */ /* 0x000fe20000000800 */
[----:B------:R-:W0:Y:S07]  /*0010*/  S2R R7, SR_TID.X ;  /* 0x0000000000077919 */ /* 0x000e2e0000002100 */
[----:B------:R-:W0:Y:S08]  /*0020*/  S2UR UR4, SR_CTAID.X ;  /* 0x00000000000479c3 */ /* 0x000e300000002500 */
[----:B------:R-:W0:Y:S02]  /*0030*/  LDC R0, c[0x0][0x360] ;  /* 0x0000d800ff007b82 */ /* 0x000e240000000800 */
[----:B0-----:R-:W-:-:S05]  /*0040*/  IMAD R7, R0, UR4, R7 ;  /* 0x0000000400077c24 */ /* 0x001fca000f8e0207 */
[----:B------:R-:W-:-:S13]  /*0050*/  ISETP.GT.AND P0, PT, R7, 0x3ff, PT ;  /* 0x000003ff0700780c */ /* 0x000fda0003f04270 */
[----:B------:R-:W-:Y:S05]  /*0060*/  @P0 EXIT ;  /* 0x000000000000094d */ /* 0x000fea0003800000 */
[----:B------:R-:W0:Y:S01]  /*0070*/  LDC.64 R2, c[0x0][0x380] ;  /* 0x0000e000ff027b82 */ /* 0x000e220000000a00 */
[----:B------:R-:W1:Y:S07]  /*0080*/  LDCU.64 UR4, c[0x0][0x358] ;  /* 0x00006b00ff0477ac */ /* 0x000e6e0008000a00 */
[----:B------:R-:W2:Y:S01]  /*0090*/  LDC.64 R4, c[0x0][0x388] ;  /* 0x0000e200ff047b82 */ /* 0x000ea20000000a00 */
[----:B0-----:R-:W-:-:S05]  /*00a0*/  IMAD.WIDE R2, R7, 0x8, R2 ;  /* 0x0000000807027825 */ /* 0x001fca00078e0202 */
[----:B-1----:R-:W-:Y:S01]  /*00b0*/  STG.E.64 desc[UR4][R2.64], RZ ;  /* 0x000000ff02007986 */ /* 0x002fe2000c101b04 */
[----:B--2---:R-:W-:-:S05]  /*00c0*/  IMAD.WIDE R4, R7, 0x8, R4 ;  /* 0x0000000807047825 */ /* 0x004fca00078e0204 */
[----:B------:R-:W-:Y:S01]  /*00d0*/  STG.E.64 desc[UR4][R4.64], RZ ;  /* 0x000000ff04007986 */ /* 0x000fe2000c101b04 */
[----:B------:R-:W-:Y:S05]  /*00e0*/  EXIT ;  /* 0x000000000000794d */ /* 0x000fea0003800000 */
.L_x_1:
        /* <DEDUP_REMOVED lines=9> */
.L_x_13:


//--------------------- .text._Z9Init_confPdS_dP17curandStateXORWOWS1_ --------------------------
	.section	.text._Z9Init_confPdS_dP17curandStateXORWOWS1_,"ax",@progbits
	.align	128
        .global         _Z9Init_confPdS_dP17curandStateXORWOWS1_
        .type           _Z9Init_confPdS_dP17curandStateXORWOWS1_,@function
        .size           _Z9Init_confPdS_dP17curandStateXORWOWS1_,(.L_x_14 - _Z9Init_confPdS_dP17curandStateXORWOWS1_)
        .other          _Z9Init_confPdS_dP17curandStateXORWOWS1_,@"STO_CUDA_ENTRY STV_DEFAULT"
_Z9Init_confPdS_dP17curandStateXORWOWS1_:
.text._Z9Init_confPdS_dP17curandStateXORWOWS1_:
        /* <DEDUP_REMOVED lines=9> */
[----:B------:R-:W2:Y:S08]  /*0090*/  LDC.64 R24, c[0x0][0x380] ;  /* 0x0000e000ff187b82 */ /* 0x000eb00000000a00 */
[----:B------:R-:W3:Y:S01]  /*00a0*/  LDC.64 R18, c[0x0][0x3a0] ;  /* 0x0000e800ff127b82 */ /* 0x000ee20000000a00 */
[----:B0-----:R-:W-:-:S05]  /*00b0*/  IMAD.WIDE R8, R0, 0x30, R8 ;  /* 0x0000003000087825 */ /* 0x001fca00078e0208 */
[----:B-1----:R-:W4:Y:S04]  /*00c0*/  LDG.E.64 R2, desc[UR4][R8.64] ;  /* 0x0000000408027981 */ /* 0x002f28000c1e1b00 */
[----:B------:R-:W5:Y:S04]  /*00d0*/  LDG.E.64 R10, desc[UR4][R8.64+0x10] ;  /* 0x00001004080a7981 */ /* 0x000f68000c1e1b00 */
[----:B------:R-:W3:Y:S01]  /*00e0*/  LDG.E.64 R14, desc[UR4][R8.64+0x8] ;  /* 0x00000804080e7981 */ /* 0x000ee2000c1e1b00 */
[----:B--2---:R-:W-:Y:S01]  /*00f0*/  IMAD.WIDE R24, R0, 0x8, R24 ;  /* 0x0000000800187825 */ /* 0x004fe200078e0218 */
[----:B----4-:R-:W-:-:S04]  /*0100*/  SHF.R.U32.HI R4, RZ, 0x2, R3 ;  /* 0x00000002ff047819 */ /* 0x010fc80000011603 */
[----:B------:R-:W-:Y:S01]  /*0110*/  LOP3.LUT R4, R4, R3, RZ, 0x3c, !PT ;  /* 0x0000000304047212 */ /* 0x000fe200078e3cff */
[----:B-----5:R-:W-:Y:S01]  /*0120*/  IMAD.SHL.U32 R3, R11, 0x10, RZ ;  /* 0x000000100b037824 */ /* 0x020fe200078e00ff */
[----:B------:R-:W-:Y:S01]  /*0130*/  STG.E.64 desc[UR4][R8.64+0x8], R10 ;  /* 0x0000080a08007986 */ /* 0x000fe2000c101b04 */
[----:B---3--:R-:W-:Y:S02]  /*0140*/  SHF.R.U32.HI R7, RZ, 0x2, R14 ;  /* 0x00000002ff077819 */ /* 0x008fe4000001160e */
[----:B------:R-:W-:Y:S02]  /*0150*/  IMAD.SHL.U32 R5, R4, 0x2, RZ ;  /* 0x0000000204057824 */ /* 0x000fe400078e00ff */
[----:B------:R-:W-:Y:S01]  /*0160*/  LOP3.LUT R7, R7, R14, RZ, 0x3c, !PT ;  /* 0x0000000e07077212 */ /* 0x000fe200078e3cff */
[----:B------:R-:W-:Y:S02]  /*0170*/  VIADD R14, R2, 0xb0f8a ;  /* 0x000b0f8a020e7836 */ /* 0x000fe40000000000 */
[----:B------:R-:W-:-:S02]  /*0180*/  LOP3.LUT R6, R4, R5, R3, 0x96, !PT ;  /* 0x0000000504067212 */ /* 0x000fc400078e9603 */
[----:B------:R-:W-:Y:S02]  /*0190*/  IMAD.SHL.U32 R3, R7, 0x2, RZ ;  /* 0x0000000207037824 */ /* 0x000fe400078e00ff */
[----:B------:R-:W-:Y:S01]  /*01a0*/  LOP3.LUT R6, R6, R11, RZ, 0x3c, !PT ;  /* 0x0000000b06067212 */ /* 0x000fe200078e3cff */
[----:B------:R-:W-:Y:S03]  /*01b0*/  STG.E.64 desc[UR4][R8.64], R14 ;  /* 0x0000000e08007986 */ /* 0x000fe6000c101b04 */
[----:B------:R-:W-:Y:S01]  /*01c0*/  IADD3 R17, PT, PT, R2, 0x587c5, R6 ;  /* 0x000587c502117810 */ /* 0x000fe20007ffe006 */
[----:B------:R-:W-:-:S05]  /*01d0*/  IMAD.SHL.U32 R4, R6, 0x10, RZ ;  /* 0x0000001006047824 */ /* 0x000fca00078e00ff */
[----:B------:R-:W-:Y:S02]  /*01e0*/  LOP3.LUT R7, R7, R3, R4, 0x96, !PT ;  /* 0x0000000307077212 */ /* 0x000fe400078e9604 */
[----:B------:R-:W0:Y:S02]  /*01f0*/  LDC.64 R2, c[0x0][0x390] ;  /* 0x0000e400ff027b82 */ /* 0x000e240000000a00 */
[----:B------:R-:W-:-:S04]  /*0200*/  LOP3.LUT R7, R7, R6, RZ, 0x3c, !PT ;  /* 0x0000000607077212 */ /* 0x000fc800078e3cff */
[----:B------:R-:W-:Y:S01]  /*0210*/  IADD3 R4, PT, PT, R7, R14, RZ ;  /* 0x0000000e07047210 */ /* 0x000fe20007ffe0ff */
[----:B------:R1:W-:Y:S04]  /*0220*/  STG.E.64 desc[UR4][R8.64+0x10], R6 ;  /* 0x0000100608007986 */ /* 0x0003e8000c101b04 */
[----:B------:R-:W-:-:S03]  /*0230*/  IMAD.WIDE.U32 R4, R4, 0x200000, RZ ;  /* 0x0020000004047825 */ /* 0x000fc600078e00ff */
[----:B------:R-:W-:Y:S01]  /*0240*/  LOP3.LUT R16, R4, R17, RZ, 0x3c, !PT ;  /* 0x0000001104107212 */ /* 0x000fe200078e3cff */
[----:B------:R-:W-:Y:S02]  /*0250*/  IMAD.MOV.U32 R17, RZ, RZ, R5 ;  /* 0x000000ffff117224 */ /* 0x000fe400078e0005 */
[----:B------:R-:W-:Y:S02]  /*0260*/  IMAD.MOV.U32 R4, RZ, RZ, 0x0 ;  /* 0x00000000ff047424 */ /* 0x000fe400078e00ff */
[----:B------:R-:W2:Y:S01]  /*0270*/  I2F.F64.U64 R12, R16 ;  /* 0x00000010000c7312 */ /* 0x000ea20000301800 */
[----:B------:R-:W-:-:S06]  /*0280*/  IMAD.MOV.U32 R5, RZ, RZ, 0x3ca00000 ;  /* 0x3ca00000ff057424 */ /* 0x000fcc00078e00ff */
[----:B--2---:R-:W-:-:S08]  /*0290*/  DFMA R12, R12, R4, 5.5511151231257827021e-17 ;  /* 0x3c9000000c0c742b */ /* 0x004fd00000000004 */
[----:B0-----:R-:W-:Y:S01]  /*02a0*/  DMUL R22, R12, R2 ;  /* 0x000000020c167228 */ /* 0x001fe20000000000 */
[----:B------:R-:W-:-:S06]  /*02b0*/  IMAD.WIDE R12, R0, 0x30, R18 ;  /* 0x00000030000c7825 */ /* 0x000fcc00078e0212 */
[----:B------:R-:W-:Y:S04]  /*02c0*/  STG.E.64 desc[UR4][R24.64], R22 ;  /* 0x0000001618007986 */ /* 0x000fe8000c101b04 */
[----:B------:R-:W2:Y:S04]  /*02d0*/  LDG.E.64 R20, desc[UR4][R12.64] ;  /* 0x000000040c147981 */ /* 0x000ea8000c1e1b00 */
[----:B------:R-:W3:Y:S04]  /*02e0*/  LDG.E.64 R16, desc[UR4][R12.64+0x10] ;  /* 0x000010040c107981 */ /* 0x000ee8000c1e1b00 */
[----:B------:R-:W1:Y:S01]  /*02f0*/  LDG.E.64 R18, desc[UR4][R12.64+0x8] ;  /* 0x000008040c127981 */ /* 0x000e62000c1e1b00 */
[----:B--2---:R-:W-:-:S04]  /*0300*/  SHF.R.U32.HI R26, RZ, 0x2, R21 ;  /* 0x00000002ff1a7819 */ /* 0x004fc80000011615 */
[----:B------:R-:W-:Y:S01]  /*0310*/  LOP3.LUT R26, R26, R21, RZ, 0x3c, !PT ;  /* 0x000000151a1a7212 */ /* 0x000fe200078e3cff */
[----:B---3--:R-:W-:Y:S01]  /*0320*/  IMAD.SHL.U32 R21, R17, 0x10, RZ ;  /* 0x0000001011157824 */ /* 0x008fe200078e00ff */
[----:B------:R-:W-:Y:S02]  /*0330*/  STG.E.64 desc[UR4][R12.64+0x8], R16 ;  /* 0x000008100c007986 */ /* 0x000fe4000c101b04 */
[C---:B------:R-:W-:Y:S01]  /*0340*/  SHF.L.U32 R27, R26.reuse, 0x1, RZ ;  /* 0x000000011a1b7819 */ /* 0x040fe200000006ff */
[----:B-1----:R-:W-:Y:S01]  /*0350*/  IMAD.MOV.U32 R9, RZ, RZ, R19 ;  /* 0x000000ffff097224 */ /* 0x002fe200078e0013 */
[----:B------:R-:W-:Y:S02]  /*0360*/  SHF.R.U32.HI R11, RZ, 0x2, R18 ;  /* 0x00000002ff0b7819 */ /* 0x000fe40000011612 */
[----:B------:R-:W-:Y:S02]  /*0370*/  LOP3.LUT R26, R26, R27, R21, 0x96, !PT ;  /* 0x0000001b1a1a7212 */ /* 0x000fe400078e9615 */
[----:B------:R-:W-:-:S02]  /*0380*/  LOP3.LUT R11, R11, R18, RZ, 0x3c, !PT ;  /* 0x000000120b0b7212 */ /* 0x000fc400078e3cff */
[----:B------:R-:W-:-:S03]  /*0390*/  LOP3.LUT R6, R26, R17, RZ, 0x3c, !PT ;  /* 0x000000111a067212 */ /* 0x000fc600078e3cff */
[----:B------:R-:W-:Y:S01]  /*03a0*/  IMAD.SHL.U32 R7, R11, 0x2, RZ ;  /* 0x000000020b077824 */ /* 0x000fe200078e00ff */
[----:B------:R-:W-:Y:S01]  /*03b0*/  IADD3 R15, PT, PT, R20, 0x587c5, R6 ;  /* 0x000587c5140f7810 */ /* 0x000fe20007ffe006 */
[----:B------:R-:W-:-:S05]  /*03c0*/  IMAD.SHL.U32 R8, R6, 0x10, RZ ;  /* 0x0000001006087824 */ /* 0x000fca00078e00ff */
[----:B------:R-:W-:Y:S01]  /*03d0*/  LOP3.LUT R7, R11, R7, R8, 0x96, !PT ;  /* 0x000000070b077212 */ /* 0x000fe200078e9608 */
[----:B------:R-:W-:Y:S02]  /*03e0*/  VIADD R8, R20, 0xb0f8a ;  /* 0x000b0f8a14087836 */ /* 0x000fe40000000000 */
[----:B------:R-:W0:Y:S01]  /*03f0*/  LDC.64 R20, c[0x0][0x388] ;  /* 0x0000e200ff147b82 */ /* 0x000e220000000a00 */
[----:B------:R-:W-:Y:S02]  /*0400*/  LOP3.LUT R7, R7, R6, RZ, 0x3c, !PT ;  /* 0x0000000607077212 */ /* 0x000fe400078e3cff */
[----:B------:R-:W-:Y:S02]  /*0410*/  STG.E.64 desc[UR4][R12.64], R8 ;  /* 0x000000080c007986 */ /* 0x000fe4000c101b04 */
[----:B------:R-:W-:Y:S02]  /*0420*/  IADD3 R10, PT, PT, R7, R8, RZ ;  /* 0x00000008070a7210 */ /* 0x000fe40007ffe0ff */
[----:B------:R-:W-:Y:S03]  /*0430*/  STG.E.64 desc[UR4][R12.64+0x10], R6 ;  /* 0x000010060c007986 */ /* 0x000fe6000c101b04 */
[----:B------:R-:W-:-:S03]  /*0440*/  IMAD.WIDE.U32 R10, R10, 0x200000, RZ ;  /* 0x002000000a0a7825 */ /* 0x000fc600078e00ff */
[----:B------:R-:W-:Y:S01]  /*0450*/  LOP3.LUT R14, R10, R15, RZ, 0x3c, !PT ;  /* 0x0000000f0a0e7212 */ /* 0x000fe200078e3cff */
[----:B------:R-:W-:-:S04]  /*0460*/  IMAD.MOV.U32 R15, RZ, RZ, R11 ;  /* 0x000000ffff0f7224 */ /* 0x000fc800078e000b */
[----:B------:R-:W1:Y:S02]  /*0470*/  I2F.F64.U64 R10, R14 ;  /* 0x0000000e000a7312 */ /* 0x000e640000301800 */
[----:B-1----:R-:W-:-:S08]  /*0480*/  DFMA R10, R10, R4, 5.5511151231257827021e-17 ;  /* 0x3c9000000a0a742b */ /* 0x002fd00000000004 */
[----:B------:R-:W-:Y:S01]  /*0490*/  DMUL R10, R10, R2 ;  /* 0x000000020a0a7228 */ /* 0x000fe20000000000 */
[----:B0-----:R-:W-:-:S06]  /*04a0*/  IMAD.WIDE R2, R0, 0x8, R20 ;  /* 0x0000000800027825 */ /* 0x001fcc00078e0214 */
[----:B------:R-:W-:Y:S01]  /*04b0*/  STG.E.64 desc[UR4][R2.64], R10 ;  /* 0x0000000a02007986 */ /* 0x000fe2000c101b04 */
[----:B------:R-:W-:Y:S05]  /*04c0*/  EXIT ;  /* 0x000000000000794d */ /* 0x000fea0003800000 */
.L_x_2:
        /* <DEDUP_REMOVED lines=11> */
.L_x_14:


//--------------------- .text._Z9setCurandyP17curandStateXORWOW --------------------------
	.section	.text._Z9setCurandyP17curandStateXORWOW,"ax",@progbits
	.align	128
        .global         _Z9setCurandyP17curandStateXORWOW
        .type           _Z9setCurandyP17curandStateXORWOW,@function
        .size           _Z9setCurandyP17curandStateXORWOW,(.L_x_15 - _Z9setCurandyP17curandStateXORWOW)
        .other          _Z9setCurandyP17curandStateXORWOW,@"STO_CUDA_ENTRY STV_DEFAULT"
_Z9setCurandyP17curandStateXORWOW:
.text._Z9setCurandyP17curandStateXORWOW:
[----:B------:R-:W-:Y:S01]  /*0000*/  LDC R1, c[0x0][0x37c] ;  /* 0x0000df00ff017b82 */ /* 0x000fe20000000800 */
[----:B------:R-:W0:Y:S07]  /*0010*/  S2R R0, SR_TID.X ;  /* 0x0000000000007919 */ /* 0x000e2e0000002100 */
[----:B------:R-:W1:Y:S01]  /*0020*/  LDC.64 R2, c[0x0][0x380] ;  /* 0x0000e000ff027b82 */ /* 0x000e620000000a00 */
[----:B------:R-:W2:Y:S01]  /*0030*/  LDCU.64 UR4, c[0x0][0x358] ;  /* 0x00006b00ff0477ac */ /* 0x000ea20008000a00 */
[----:B------:R-:W-:Y:S06]  /*0040*/  BSSY.RECONVERGENT B0, `(.L_x_3) ;  /* 0x00000e4000007945 */ /* 0x000fec0003800200 */
[----:B------:R-:W0:Y:S08]  /*0050*/  S2UR UR6, SR_CTAID.X ;  /* 0x00000000000679c3 */ /* 0x000e300000002500 */
[----:B------:R-:W0:Y:S08]  /*0060*/  LDC R5, c[0x0][0x360] ;  /* 0x0000d800ff057b82 */ /* 0x000e300000000800 */
[----:B------:R-:W3:Y:S01]  /*0070*/  LDC.64 R6, c[0x0][0x388] ;  /* 0x0000e200ff067b82 */ /* 0x000ee20000000a00 */
[----:B-1----:R-:W-:-:S02]  /*0080*/  LOP3.LUT R2, R2, 0xaad26b49, RZ, 0x3c, !PT ;  /* 0xaad26b4902027812 */ /* 0x002fc400078e3cff */
[----:B------:R-:W-:-:S03]  /*0090*/  LOP3.LUT R3, R3, 0xf7dcefdd, RZ, 0x3c, !PT ;  /* 0xf7dcefdd03037812 */ /* 0x000fc600078e3cff */
[----:B------:R-:W-:Y:S02]  /*00a0*/  IMAD R2, R2, 0x4182bed5, RZ ;  /* 0x4182bed502027824 */ /* 0x000fe400078e02ff */
[----:B------:R-:W-:Y:S02]  /*00b0*/  IMAD R3, R3, -0x658354e5, RZ ;  /* 0x9a7cab1b03037824 */ /* 0x000fe400078e02ff */
[C---:B------:R-:W-:Y:S01]  /*00c0*/  VIADD R11, R2.reuse, 0x583f19 ;  /* 0x00583f19020b7836 */ /* 0x040fe20000000000 */
[C---:B------:R-:W-:Y:S01]  /*00d0*/  LOP3.LUT R8, R2.reuse, 0x159a55e5, RZ, 0x3c, !PT ;  /* 0x159a55e502087812 */ /* 0x040fe200078e3cff */
[C---:B------:R-:W-:Y:S01]  /*00e0*/  VIADD R9, R3.reuse, 0x1f123bb5 ;  /* 0x1f123bb503097836 */ /* 0x040fe20000000000 */
[----:B------:R-:W-:Y:S02]  /*00f0*/  IADD3 R4, PT, PT, R2, 0x64f0c9, R3 ;  /* 0x0064f0c902047810 */ /* 0x000fe40007ffe003 */
[----:B------:R-:W-:Y:S01]  /*0100*/  LOP3.LUT R10, R3, 0x5491333, RZ, 0x3c, !PT ;  /* 0x05491333030a7812 */ /* 0x000fe200078e3cff */
[----:B0-----:R-:W-:-:S02]  /*0110*/  IMAD R0, R5, UR6, R0 ;  /* 0x0000000605007c24 */ /* 0x001fc4000f8e0200 */
[----:B------:R-:W-:-:S03]  /*0120*/  VIADD R5, R2, 0x75bcd15 ;  /* 0x075bcd1502057836 */ /* 0x000fc60000000000 */
[C---:B------:R-:W-:Y:S01]  /*0130*/  ISETP.NE.AND P0, PT, R0.reuse, RZ, PT ;  /* 0x000000ff0000720c */ /* 0x040fe20003f05270 */
[----:B---3--:R-:W-:-:S05]  /*0140*/  IMAD.WIDE.U32 R6, R0, 0x30, R6 ;  /* 0x0000003000067825 */ /* 0x008fca00078e0006 */
[----:B--2---:R0:W-:Y:S04]  /*0150*/  STG.E.64 desc[UR4][R6.64], R4 ;  /* 0x0000000406007986 */ /* 0x0041e8000c101b04 */
[----:B------:R0:W-:Y:S04]  /*0160*/  STG.E.64 desc[UR4][R6.64+0x8], R8 ;  /* 0x0000080806007986 */ /* 0x0001e8000c101b04 */
[----:B------:R0:W-:Y:S01]  /*0170*/  STG.E.64 desc[UR4][R6.64+0x10], R10 ;  /* 0x0000100a06007986 */ /* 0x0001e2000c101b04 */
[----:B------:R-:W-:Y:S05]  /*0180*/  @!P0 BRA `(.L_x_4) ;  /* 0x0000000c003c8947 */ /* 0x000fea0003800000 */
[----:B------:R-:W-:-:S07]  /*0190*/  CS2R R12, SRZ ;  /* 0x00000000000c7805 */ /* 0x000fce000001ff00 */
.L_x_10:
[----:B-1----:R-:W-:Y:S01]  /*01a0*/  LOP3.LUT R2, R0, 0x3, RZ, 0xc0, !PT ;  /* 0x0000000300027812 */ /* 0x002fe200078ec0ff */
[----:B------:R-:W-:Y:S03]  /*01b0*/  BSSY.RECONVERGENT B1, `(.L_x_5) ;  /* 0x00000c6000017945 */ /* 0x000fe60003800200 */
[----:B------:R-:W-:-:S04]  /*01c0*/  ISETP.NE.U32.AND P0, PT, R2, RZ, PT ;  /* 0x000000ff0200720c */ /* 0x000fc80003f05070 */
[----:B------:R-:W-:-:S13]  /*01d0*/  ISETP.NE.AND.EX P0, PT, RZ, RZ, PT, P0 ;  /* 0x000000ffff00720c */ /* 0x000fda0003f05300 */
[----:B------:R-:W-:Y:S05]  /*01e0*/  @!P0 BRA `(.L_x_6) ;  /* 0x0000000c00088947 */ /* 0x000fea0003800000 */
[----:B0-----:R-:W0:Y:S01]  /*01f0*/  LDC.64 R8, c[0x4][RZ] ;  /* 0x01000000ff087b82 */ /* 0x001e220000000a00 */
[----:B------:R-:W-:Y:S02]  /*0200*/  IMAD.MOV.U32 R14, RZ, RZ, RZ ;  /* 0x000000ffff0e7224 */ /* 0x000fe400078e00ff */
[----:B0-----:R-:W-:-:S07]  /*0210*/  IMAD.WIDE.U32 R8, R12, 0xc80, R8 ;  /* 0x00000c800c087825 */ /* 0x001fce00078e0008 */
.L_x_9:
[----:B-1----:R-:W-:Y:S01]  /*0220*/  IMAD.MOV.U32 R15, RZ, RZ, RZ ;  /* 0x000000ffff0f7224 */ /* 0x002fe200078e00ff */
[----:B------:R-:W-:Y:S01]  /*0230*/  CS2R R2, SRZ ;  /* 0x0000000000027805 */ /* 0x000fe2000001ff00 */
[----:B------:R-:W-:Y:S01]  /*0240*/  IMAD.MOV.U32 R17, RZ, RZ, RZ ;  /* 0x000000ffff117224 */ /* 0x000fe200078e00ff */
[----:B------:R-:W-:-:S07]  /*0250*/  CS2R R4, SRZ ;  /* 0x0000000000047805 */ /* 0x000fce000001ff00 */
.L_x_8:
[----:B------:R-:W-:-:S05]  /*0260*/  IMAD.WIDE.U32 R10, R17, 0x4, R6 ;  /* 0x00000004110a7825 */ /* 0x000fca00078e0006 */
[----:B------:R0:W5:Y:S01]  /*0270*/  LDG.E R16, desc[UR4][R10.64+0x4] ;  /* 0x000004040a107981 */ /* 0x000162000c1e1900 */
[----:B------:R-:W-:-:S07]  /*0280*/  IMAD.MOV.U32 R19, RZ, RZ, RZ ;  /* 0x000000ffff137224 */ /* 0x000fce00078e00ff */
.L_x_7:
[----:B-----5:R-:W-:Y:S01]  /*0290*/  SHF.R.U32.HI R24, RZ, R19, R16 ;  /* 0x00000013ff187219 */ /* 0x020fe20000011610 */
[----:B0-----:R-:W-:-:S03]  /*02a0*/  IMAD.SHL.U32 R10, R17, 0x20, RZ ;  /* 0x00000020110a7824 */ /* 0x001fc600078e00ff */
[----:B------:R-:W-:Y:S01]  /*02b0*/  LOP3.LUT R11, R24, 0x1, RZ, 0xc0, !PT ;  /* 0x00000001180b7812 */ /* 0x000fe200078ec0ff */
[----:B------:R-:W-:-:S03]  /*02c0*/  IMAD.IADD R10, R10, 0x1, R19 ;  /* 0x000000010a0a7824 */ /* 0x000fc600078e0213 */
[----:B------:R-:W-:Y:S01]  /*02d0*/  ISETP.NE.U32.AND P0, PT, R11, 0x1, PT ;  /* 0x000000010b00780c */ /* 0x000fe20003f05070 */
[----:B------:R-:W-:-:S03]  /*02e0*/  IMAD R11, R10, 0x5, RZ ;  /* 0x000000050a0b7824 */ /* 0x000fc600078e02ff */
[----:B------:R-:W-:Y:S01]  /*02f0*/  R2P PR, R24, 0x7e ;  /* 0x0000007e18007804 */ /* 0x000fe20000000000 */
[----:B------:R-:W-:-:S08]  /*0300*/  IMAD.WIDE.U32 R10, R11, 0x4, R8 ;  /* 0x000000040b0a7825 */ /* 0x000fd000078e0008 */
[----:B------:R-:W2:Y:S04]  /*0310*/  @!P0 LDG.E R18, desc[UR4][R10.64] ;  /* 0x000000040a128981 */ /* 0x000ea8000c1e1900 */
[----:B------:R-:W3:Y:S04]  /*0320*/  @!P0 LDG.E R20, desc[UR4][R10.64+0x10] ;  /* 0x000010040a148981 */ /* 0x000ee8000c1e1900 */
[----:B------:R-:W4:Y:S04]  /*0330*/  @P1 LDG.E R22, desc[UR4][R10.64+0x14] ;  /* 0x000014040a161981 */ /* 0x000f28000c1e1900 */
[----:B------:R-:W4:Y:S04]  /*0340*/  @P2 LDG.E R26, desc[UR4][R10.64+0x28] ;  /* 0x000028040a1a2981 */ /* 0x000f28000c1e1900 */
[----:B------:R-:W4:Y:S04]  /*0350*/  @!P0 LDG.E R21, desc[UR4][R10.64+0x4] ;  /* 0x000004040a158981 */ /* 0x000f28000c1e1900 */
[----:B------:R-:W4:Y:S04]  /*0360*/  @!P0 LDG.E R23, desc[UR4][R10.64+0xc] ;  /* 0x00000c040a178981 */ /* 0x000f28000c1e1900 */
[----:B------:R-:W4:Y:S04]  /*0370*/  @P1 LDG.E R25, desc[UR4][R10.64+0x18] ;  /* 0x000018040a191981 */ /* 0x000f28000c1e1900 */
[----:B------:R-:W4:Y:S04]  /*0380*/  @P3 LDG.E R28, desc[UR4][R10.64+0x3c] ;  /* 0x00003c040a1c3981 */ /* 0x000f28000c1e1900 */
[----:B------:R-:W4:Y:S01]  /*0390*/  @P6 LDG.E R27, desc[UR4][R10.64+0x7c] ;  /* 0x00007c040a1b6981 */ /* 0x000f22000c1e1900 */
[----:B--2---:R-:W-:-:S03]  /*03a0*/  @!P0 LOP3.LUT R15, R15, R18, RZ, 0x3c, !PT ;  /* 0x000000120f0f8212 */ /* 0x004fc600078e3cff */
[----:B------:R-:W2:Y:S01]  /*03b0*/  @!P0 LDG.E R18, desc[UR4][R10.64+0x8] ;  /* 0x000008040a128981 */ /* 0x000ea2000c1e1900 */
[----:B---3--:R-:W-:-:S03]  /*03c0*/  @!P0 LOP3.LUT R3, R3, R20, RZ, 0x3c, !PT ;  /* 0x0000001403038212 */ /* 0x008fc600078e3cff */
[----:B------:R-:W3:Y:S01]  /*03d0*/  @P1 LDG.E R20, desc[UR4][R10.64+0x24] ;  /* 0x000024040a141981 */ /* 0x000ee2000c1e1900 */
[----:B----4-:R-:W-:-:S03]  /*03e0*/  @P1 LOP3.LUT R15, R15, R22, RZ, 0x3c, !PT ;  /* 0x000000160f0f1212 */ /* 0x010fc600078e3cff */
[----:B------:R-:W4:Y:S01]  /*03f0*/  @P2 LDG.E R22, desc[UR4][R10.64+0x38] ;  /* 0x000038040a162981 */ /* 0x000f22000c1e1900 */
[----:B------:R-:W-:-:S03]  /*0400*/  @P2 LOP3.LUT R15, R15, R26, RZ, 0x3c, !PT ;  /* 0x0000001a0f0f2212 */ /* 0x000fc600078e3cff */
[----:B------:R-:W4:Y:S01]  /*0410*/  @P4 LDG.E R26, desc[UR4][R10.64+0x50] ;  /* 0x000050040a1a4981 */ /* 0x000f22000c1e1900 */
[----:B------:R-:W-:-:S03]  /*0420*/  @!P0 LOP3.LUT R4, R4, R21, RZ, 0x3c, !PT ;  /* 0x0000001504048212 */ /* 0x000fc600078e3cff */
[----:B------:R-:W4:Y:S01]  /*0430*/  @P1 LDG.E R21, desc[UR4][R10.64+0x20] ;  /* 0x000020040a151981 */ /* 0x000f22000c1e1900 */
[----:B------:R-:W-:-:S03]  /*0440*/  @!P0 LOP3.LUT R2, R2, R23, RZ, 0x3c, !PT ;  /* 0x0000001702028212 */ /* 0x000fc600078e3cff */
[----:B------:R-:W4:Y:S01]  /*0450*/  @P2 LDG.E R23, desc[UR4][R10.64+0x2c] ;  /* 0x00002c040a172981 */ /* 0x000f22000c1e1900 */
[----:B------:R-:W-:-:S03]  /*0460*/  @P1 LOP3.LUT R4, R4, R25, RZ, 0x3c, !PT ;  /* 0x0000001904041212 */ /* 0x000fc600078e3cff */
[----:B------:R-:W4:Y:S01]  /*0470*/  @P2 LDG.E R25, desc[UR4][R10.64+0x34] ;  /* 0x000034040a192981 */ /* 0x000f22000c1e1900 */
[----:B--2---:R-:W-:-:S03]  /*0480*/  @!P0 LOP3.LUT R5, R5, R18, RZ, 0x3c, !PT ;  /* 0x0000001205058212 */ /* 0x004fc600078e3cff */
[----:B------:R-:W2:Y:S01]  /*0490*/  @P1 LDG.E R18, desc[UR4][R10.64+0x1c] ;  /* 0x00001c040a121981 */ /* 0x000ea2000c1e1900 */
[----:B---3--:R-:W-:-:S03]  /*04a0*/  @P1 LOP3.LUT R3, R3, R20, RZ, 0x3c, !PT ;  /* 0x0000001403031212 */ /* 0x008fc600078e3cff */
[----:B------:R-:W3:Y:S01]  /*04b0*/  @P2 LDG.E R20, desc[UR4][R10.64+0x30] ;  /* 0x000030040a142981 */ /* 0x000ee2000c1e1900 */
[----:B----4-:R-:W-:-:S03]  /*04c0*/  @P2 LOP3.LUT R3, R3, R22, RZ, 0x3c, !PT ;  /* 0x0000001603032212 */ /* 0x010fc600078e3cff */
[----:B------:R-:W4:Y:S01]  /*04d0*/  @P3 LDG.E R22, desc[UR4][R10.64+0x4c] ;  /* 0x00004c040a163981 */ /* 0x000f22000c1e1900 */
[----:B------:R-:W-:-:S04]  /*04e0*/  @P3 LOP3.LUT R15, R15, R28, RZ, 0x3c, !PT ;  /* 0x0000001c0f0f3212 */ /* 0x000fc800078e3cff */
[----:B------:R-:W-:Y:S02]  /*04f0*/  @P4 LOP3.LUT R15, R15, R26, RZ, 0x3c, !PT ;  /* 0x0000001a0f0f4212 */ /* 0x000fe400078e3cff */
[----:B------:R-:W-:Y:S01]  /*0500*/  @P1 LOP3.LUT R2, R2, R21, RZ, 0x3c, !PT ;  /* 0x0000001502021212 */ /* 0x000fe200078e3cff */
[----:B------:R-:W4:Y:S04]  /*0510*/  @P5 LDG.E R26, desc[UR4][R10.64+0x64] ;  /* 0x000064040a1a5981 */ /* 0x000f28000c1e1900 */
[----:B------:R-:W4:Y:S01]  /*0520*/  @P3 LDG.E R21, desc[UR4][R10.64+0x40] ;  /* 0x000040040a153981 */ /* 0x000f22000c1e1900 */
[----:B------:R-:W-:Y:S02]  /*0530*/  @P2 LOP3.LUT R4, R4, R23, RZ, 0x3c, !PT ;  /* 0x0000001704042212 */ /* 0x000fe400078e3cff */
[----:B------:R-:W-:Y:S01]  /*0540*/  @P2 LOP3.LUT R2, R2, R25, RZ, 0x3c, !PT ;  /* 0x0000001902022212 */ /* 0x000fe200078e3cff */
[----:B------:R-:W4:Y:S04]  /*0550*/  @P3 LDG.E R23, desc[UR4][R10.64+0x48] ;  /* 0x000048040a173981 */ /* 0x000f28000c1e1900 */
[----:B------:R-:W4:Y:S01]  /*0560*/  @P4 LDG.E R25, desc[UR4][R10.64+0x54] ;  /* 0x000054040a194981 */ /* 0x000f22000c1e1900 */
[----:B--2---:R-:W-:-:S03]  /*0570*/  @P1 LOP3.LUT R5, R5, R18, RZ, 0x3c, !PT ;  /* 0x0000001205051212 */ /* 0x004fc600078e3cff */
[----:B------:R-:W2:Y:S01]  /*0580*/  @P3 LDG.E R18, desc[UR4][R10.64+0x44] ;  /* 0x000044040a123981 */ /* 0x000ea2000c1e1900 */
[----:B---3--:R-:W-:-:S03]  /*0590*/  @P2 LOP3.LUT R5, R5, R20, RZ, 0x3c, !PT ;  /* 0x0000001405052212 */ /* 0x008fc600078e3cff */
[----:B------:R-:W3:Y:S01]  /*05a0*/  @P4 LDG.E R20, desc[UR4][R10.64+0x58] ;  /* 0x000058040a144981 */ /* 0x000ee2000c1e1900 */
[----:B----4-:R-:W-:-:S03]  /*05b0*/  @P3 LOP3.LUT R3, R3, R22, RZ, 0x3c, !PT ;  /* 0x0000001603033212 */ /* 0x010fc600078e3cff */
[----:B------:R-:W4:Y:S01]  /*05c0*/  @P4 LDG.E R22, desc[UR4][R10.64+0x60] ;  /* 0x000060040a164981 */ /* 0x000f22000c1e1900 */
[----:B------:R-:W-:Y:S02]  /*05d0*/  LOP3.LUT P0, RZ, R24, 0x80, RZ, 0xc0, !PT ;  /* 0x0000008018ff7812 */ /* 0x000fe4000780c0ff */
[----:B------:R-:W-:Y:S02]  /*05e0*/  @P5 LOP3.LUT R15, R15, R26, RZ, 0x3c, !PT ;  /* 0x0000001a0f0f5212 */ /* 0x000fe400078e3cff */
[----:B------:R-:W4:Y:S01]  /*05f0*/  @P6 LDG.E R26, desc[UR4][R10.64+0x78] ;  /* 0x000078040a1a6981 */ /* 0x000f22000c1e1900 */
[----:B------:R-:W-:-:S03]  /*0600*/  @P3 LOP3.LUT R4, R4, R21, RZ, 0x3c, !PT ;  /* 0x0000001504043212 */ /* 0x000fc600078e3cff */
[----:B------:R-:W4:Y:S01]  /*0610*/  @P4 LDG.E R21, desc[UR4][R10.64+0x5c] ;  /* 0x00005c040a154981 */ /* 0x000f22000c1e1900 */
[----:B------:R-:W-:-:S03]  /*0620*/  @P3 LOP3.LUT R2, R2, R23, RZ, 0x3c, !PT ;  /* 0x0000001702023212 */ /* 0x000fc600078e3cff */
[----:B------:R-:W4:Y:S01]  /*0630*/  @P5 LDG.E R23, desc[UR4][R10.64+0x68] ;  /* 0x000068040a175981 */ /* 0x000f22000c1e1900 */
[----:B------:R-:W-:-:S03]  /*0640*/  @P4 LOP3.LUT R4, R4, R25, RZ, 0x3c, !PT ;  /* 0x0000001904044212 */ /* 0x000fc600078e3cff */
[----:B------:R-:W4:Y:S01]  /*0650*/  @P5 LDG.E R25, desc[UR4][R10.64+0x70] ;  /* 0x000070040a195981 */ /* 0x000f22000c1e1900 */
[----:B--2---:R-:W-:-:S03]  /*0660*/  @P3 LOP3.LUT R5, R5, R18, RZ, 0x3c, !PT ;  /* 0x0000001205053212 */ /* 0x004fc600078e3cff */
[----:B------:R-:W2:Y:S01]  /*0670*/  @P5 LDG.E R18, desc[UR4][R10.64+0x6c] ;  /* 0x00006c040a125981 */ /* 0x000ea2000c1e1900 */
[----:B---3--:R-:W-:-:S03]  /*0680*/  @P4 LOP3.LUT R5, R5, R20, RZ, 0x3c, !PT ;  /* 0x0000001405054212 */ /* 0x008fc600078e3cff */
[----:B------:R-:W3:Y:S01]  /*0690*/  @P5 LDG.E R20, desc[UR4][R10.64+0x74] ;  /* 0x000074040a145981 */ /* 0x000ee2000c1e1900 */
[----:B----4-:R-:W-:-:S03]  /*06a0*/  @P4 LOP3.LUT R3, R3, R22, RZ, 0x3c, !PT ;  /* 0x0000001603034212 */ /* 0x010fc600078e3cff */
[----:B------:R-:W4:Y:S01]  /*06b0*/  @P0 LDG.E R22, desc[UR4][R10.64+0x8c] ;  /* 0x00008c040a160981 */ /* 0x000f22000c1e1900 */
[----:B------:R-:W-:-:S03]  /*06c0*/  @P6 LOP3.LUT R15, R15, R26, RZ, 0x3c, !PT ;  /* 0x0000001a0f0f6212 */ /* 0x000fc600078e3cff */
        /* <DEDUP_REMOVED lines=13> */
[----:B------:R-:W-:Y:S02]  /*07a0*/  @P6 LOP3.LUT R4, R4, R27, RZ, 0x3c, !PT ;  /* 0x0000001b04046212 */ /* 0x000fe400078e3cff */
[----:B------:R-:W-:Y:S02]  /*07b0*/  @P6 LOP3.LUT R2, R2, R21, RZ, 0x3c, !PT ;  /* 0x0000001502026212 */ /* 0x000fe400078e3cff */
[----:B------:R-:W-:Y:S02]  /*07c0*/  @P0 LOP3.LUT R4, R4, R23, RZ, 0x3c, !PT ;  /* 0x0000001704040212 */ /* 0x000fe400078e3cff */
[----:B------:R-:W-:Y:S02]  /*07d0*/  @P0 LOP3.LUT R2, R2, R25, RZ, 0x3c, !PT ;  /* 0x0000001902020212 */ /* 0x000fe400078e3cff */
[----:B--2---:R-:W-:Y:S02]  /*07e0*/  @P6 LOP3.LUT R5, R5, R18, RZ, 0x3c, !PT ;  /* 0x0000001205056212 */ /* 0x004fe400078e3cff */
[----:B---3--:R-:W-:-:S02]  /*07f0*/  @P6 LOP3.LUT R3, R3, R20, RZ, 0x3c, !PT ;  /* 0x0000001403036212 */ /* 0x008fc400078e3cff */
[----:B----4-:R-:W-:Y:S02]  /*0800*/  @P0 LOP3.LUT R5, R5, R22, RZ, 0x3c, !PT ;  /* 0x0000001605050212 */ /* 0x010fe400078e3cff */
[----:B------:R-:W-:Y:S02]  /*0810*/  @P0 LOP3.LUT R3, R3, R26, RZ, 0x3c, !PT ;  /* 0x0000001a03030212 */ /* 0x000fe400078e3cff */
[----:B------:R-:W-:-:S13]  /*0820*/  R2P PR, R24.B1, 0x7f ;  /* 0x0000007f18007804 */ /* 0x000fda0000001000 */
[----:B------:R-:W2:Y:S04]  /*0830*/  @P0 LDG.E R18, desc[UR4][R10.64+0xa0] ;  /* 0x0000a0040a120981 */ /* 0x000ea8000c1e1900 */
[----:B------:R-:W3:Y:S04]  /*0840*/  @P1 LDG.E R22, desc[UR4][R10.64+0xb4] ;  /* 0x0000b4040a161981 */ /* 0x000ee8000c1e1900 */
[----:B------:R-:W4:Y:S04]  /*0850*/  @P2 LDG.E R26, desc[UR4][R10.64+0xc8] ;  /* 0x0000c8040a1a2981 */ /* 0x000f28000c1e1900 */
[----:B------:R-:W4:Y:S04]  /*0860*/  @P3 LDG.E R28, desc[UR4][R10.64+0xdc] ;  /* 0x0000dc040a1c3981 */ /* 0x000f28000c1e1900 */
[----:B------:R-:W4:Y:S04]  /*0870*/  @P0 LDG.E R23, desc[UR4][R10.64+0xa4] ;  /* 0x0000a4040a170981 */ /* 0x000f28000c1e1900 */
[----:B------:R-:W4:Y:S04]  /*0880*/  @P0 LDG.E R20, desc[UR4][R10.64+0xa8] ;  /* 0x0000a8040a140981 */ /* 0x000f28000c1e1900 */
[----:B------:R-:W4:Y:S04]  /*0890*/  @P4 LDG.E R25, desc[UR4][R10.64+0xf0] ;  /* 0x0000f0040a194981 */ /* 0x000f28000c1e1900 */
        /* <DEDUP_REMOVED lines=21> */
[----:B------:R-:W-:Y:S02]  /*09f0*/  LOP3.LUT P0, RZ, R24, 0x8000, RZ, 0xc0, !PT ;  /* 0x0000800018ff7812 */ /* 0x000fe4000780c0ff */
[----:B----4-:R-:W-:Y:S01]  /*0a00*/  @P5 LOP3.LUT R15, R15, R26, RZ, 0x3c, !PT ;  /* 0x0000001a0f0f5212 */ /* 0x010fe200078e3cff */
[----:B------:R-:W4:Y:S04]  /*0a10*/  @P3 LDG.E R24, desc[UR4][R10.64+0xe4] ;  /* 0x0000e4040a183981 */ /* 0x000f28000c1e1900 */
[----:B------:R-:W2:Y:S01]  /*0a20*/  @P6 LDG.E R26, desc[UR4][R10.64+0x118] ;  /* 0x000118040a1a6981 */ /* 0x000ea2000c1e1900 */
        /* <DEDUP_REMOVED lines=8> */
[----:B---3--:R-:W-:-:S03]  /*0ab0*/  @P2 LOP3.LUT R3, R3, R22, RZ, 0x3c, !PT ;  /* 0x0000001603032212 */ /* 0x008fc600078e3cff */
[----:B------:R-:W3:Y:S01]  /*0ac0*/  @P4 LDG.E R22, desc[UR4][R10.64+0x100] ;  /* 0x000100040a164981 */ /* 0x000ee2000c1e1900 */
[----:B--2---:R-:W-:-:S03]  /*0ad0*/  @P6 LOP3.LUT R15, R15, R26, RZ, 0x3c, !PT ;  /* 0x0000001a0f0f6212 */ /* 0x004fc600078e3cff */
[----:B------:R-:W2:Y:S01]  /*0ae0*/  @P0 LDG.E R26, desc[UR4][R10.64+0x12c] ;  /* 0x00012c040a1a0981 */ /* 0x000ea2000c1e1900 */
[----:B----4-:R-:W-:-:S03]  /*0af0*/  @P2 LOP3.LUT R2, R2, R23, RZ, 0x3c, !PT ;  /* 0x0000001702022212 */ /* 0x010fc600078e3cff */
[----:B------:R-:W4:Y:S01]  /*0b00*/  @P4 LDG.E R23, desc[UR4][R10.64+0xfc] ;  /* 0x0000fc040a174981 */ /* 0x000f22000c1e1900 */
[----:B------:R-:W-:-:S03]  /*0b10*/  @P2 LOP3.LUT R5, R5, R20, RZ, 0x3c, !PT ;  /* 0x0000001405052212 */ /* 0x000fc600078e3cff */
[----:B------:R-:W4:Y:S01]  /*0b20*/  @P4 LDG.E R20, desc[UR4][R10.64+0xf8] ;  /* 0x0000f8040a144981 */ /* 0x000f22000c1e1900 */
[----:B------:R-:W-:Y:S02]  /*0b30*/  @P3 LOP3.LUT R2, R2, R27, RZ, 0x3c, !PT ;  /* 0x0000001b02023212 */ /* 0x000fe400078e3cff */
[----:B------:R-:W-:Y:S01]  /*0b40*/  @P3 LOP3.LUT R4, R4, R25, RZ, 0x3c, !PT ;  /* 0x0000001904043212 */ /* 0x000fe200078e3cff */
[----:B------:R-:W4:Y:S01]  /*0b50*/  @P5 LDG.E R27, desc[UR4][R10.64+0x110] ;  /* 0x000110040a1b5981 */ /* 0x000f22000c1e1900 */
[----:B------:R-:W-:-:S03]  /*0b60*/  @P3 LOP3.LUT R5, R5, R24, RZ, 0x3c, !PT ;  /* 0x0000001805053212 */ /* 0x000fc600078e3cff */
[----:B------:R-:W4:Y:S04]  /*0b70*/  @P5 LDG.E R25, desc[UR4][R10.64+0x108] ;  /* 0x000108040a195981 */ /* 0x000f28000c1e1900 */
        /* <DEDUP_REMOVED lines=19> */
[----:B------:R-:W-:-:S05]  /*0cb0*/  VIADD R19, R19, 0x10 ;  /* 0x0000001013137836 */ /* 0x000fca0000000000 */
[----:B------:R-:W-:Y:S02]  /*0cc0*/  ISETP.NE.AND P1, PT, R19, 0x20, PT ;  /* 0x000000201300780c */ /* 0x000fe40003f25270 */
[----:B------:R-:W-:Y:S02]  /*0cd0*/  @P5 LOP3.LUT R3, R3, R18, RZ, 0x3c, !PT ;  /* 0x0000001203035212 */ /* 0x000fe400078e3cff */
[----:B------:R-:W-:Y:S02]  /*0ce0*/  @P6 LOP3.LUT R4, R4, R21, RZ, 0x3c, !PT ;  /* 0x0000001504046212 */ /* 0x000fe400078e3cff */
[----:B---3--:R-:W-:-:S04]  /*0cf0*/  @P6 LOP3.LUT R3, R3, R22, RZ, 0x3c, !PT ;  /* 0x0000001603036212 */ /* 0x008fc800078e3cff */
[----:B--2---:R-:W-:Y:S02]  /*0d00*/  @P0 LOP3.LUT R3, R3, R26, RZ, 0x3c, !PT ;  /* 0x0000001a03030212 */ /* 0x004fe400078e3cff */
[----:B----4-:R-:W-:Y:S02]  /*0d10*/  @P6 LOP3.LUT R2, R2, R23, RZ, 0x3c, !PT ;  /* 0x0000001702026212 */ /* 0x010fe400078e3cff */
[----:B------:R-:W-:Y:S02]  /*0d20*/  @P6 LOP3.LUT R5, R5, R20, RZ, 0x3c, !PT ;  /* 0x0000001405056212 */ /* 0x000fe400078e3cff */
[----:B------:R-:W-:Y:S02]  /*0d30*/  @P0 LOP3.LUT R2, R2, R27, RZ, 0x3c, !PT ;  /* 0x0000001b02020212 */ /* 0x000fe400078e3cff */
[----:B------:R-:W-:Y:S02]  /*0d40*/  @P0 LOP3.LUT R4, R4, R25, RZ, 0x3c, !PT ;  /* 0x0000001904040212 */ /* 0x000fe400078e3cff */
[----:B------:R-:W-:Y:S01]  /*0d50*/  @P0 LOP3.LUT R5, R5, R24, RZ, 0x3c, !PT ;  /* 0x0000001805050212 */ /* 0x000fe200078e3cff */
[----:B------:R-:W-:Y:S06]  /*0d60*/  @P1 BRA `(.L_x_7) ;  /* 0xfffffff400481947 */ /* 0x000fec000383ffff */
[----:B------:R-:W-:-:S05]  /*0d70*/  VIADD R17, R17, 0x1 ;  /* 0x0000000111117836 */ /* 0x000fca0000000000 */
[----:B------:R-:W-:-:S13]  /*0d80*/  ISETP.NE.AND P0, PT, R17, 0x5, PT ;  /* 0x000000051100780c */ /* 0x000fda0003f05270 */
[----:B------:R-:W-:Y:S05]  /*0d90*/  @P0 BRA `(.L_x_8) ;  /* 0xfffffff400300947 */ /* 0x000fea000383ffff */
[----:B------:R1:W-:Y:S01]  /*0da0*/  STG.E.64 desc[UR4][R6.64+0x8], R4 ;  /* 0x0000080406007986 */ /* 0x0003e2000c101b04 */
[----:B------:R-:W-:Y:S01]  /*0db0*/  VIADD R14, R14, 0x1 ;  /* 0x000000010e0e7836 */ /* 0x000fe20000000000 */
[----:B------:R-:W-:Y:S02]  /*0dc0*/  LOP3.LUT R11, R0, 0x3, RZ, 0xc0, !PT ;  /* 0x00000003000b7812 */ /* 0x000fe400078ec0ff */
[----:B------:R1:W-:Y:S02]  /*0dd0*/  STG.E.64 desc[UR4][R6.64+0x10], R2 ;  /* 0x0000100206007986 */ /* 0x0003e4000c101b04 */
[----:B------:R-:W-:Y:S02]  /*0de0*/  ISETP.GE.U32.AND P0, PT, R14, R11, PT ;  /* 0x0000000b0e00720c */ /* 0x000fe40003f06070 */
[----:B------:R1:W-:Y:S11]  /*0df0*/  STG.E desc[UR4][R6.64+0x4], R15 ;  /* 0x0000040f06007986 */ /* 0x0003f6000c101904 */
[----:B------:R-:W-:Y:S05]  /*0e00*/  @!P0 BRA `(.L_x_9) ;  /* 0xfffffff400048947 */ /* 0x000fea000383ffff */
.L_x_6:
[----:B------:R-:W-:Y:S05]  /*0e10*/  BSYNC.RECONVERGENT B1 ;  /* 0x0000000000017941 */ /* 0x000fea0003800200 */
.L_x_5:
[----:B------:R-:W-:Y:S01]  /*0e20*/  ISETP.GT.U32.AND P0, PT, R0, 0x3, PT ;  /* 0x000000030000780c */ /* 0x000fe20003f04070 */
[----:B------:R-:W-:Y:S01]  /*0e30*/  VIADD R12, R12, 0x1 ;  /* 0x000000010c0c7836 */ /* 0x000fe20000000000 */
[--C-:B------:R-:W-:Y:S02]  /*0e40*/  SHF.R.U64 R0, R0, 0x2, R13.reuse ;  /* 0x0000000200007819 */ /* 0x100fe4000000120d */
[----:B------:R-:W-:Y:S02]  /*0e50*/  ISETP.GT.U32.AND.EX P0, PT, R13, RZ, PT, P0 ;  /* 0x000000ff0d00720c */ /* 0x000fe40003f04100 */
[----:B------:R-:W-:-:S11]  /*0e60*/  SHF.R.U32.HI R13, RZ, 0x2, R13 ;  /* 0x00000002ff0d7819 */ /* 0x000fd6000001160d */
[----:B------:R-:W-:Y:S05]  /*0e70*/  @P0 BRA `(.L_x_10) ;  /* 0xfffffff000c80947 */ /* 0x000fea000383ffff */
.L_x_4:
[----:B------:R-:W-:Y:S05]  /*0e80*/  BSYNC.RECONVERGENT B0 ;  /* 0x0000000000007941 */ /* 0x000fea0003800200 */
.L_x_3:
[----:B------:R-:W-:Y:S04]  /*0e90*/  STG.E.64 desc[UR4][R6.64+0x18], RZ ;  /* 0x000018ff06007986 */ /* 0x000fe8000c101b04 */
[----:B------:R-:W-:Y:S04]  /*0ea0*/  STG.E desc[UR4][R6.64+0x20], RZ ;  /* 0x000020ff06007986 */ /* 0x000fe8000c101904 */
[----:B------:R-:W-:Y:S01]  /*0eb0*/  STG.E.64 desc[UR4][R6.64+0x28], RZ ;  /* 0x000028ff06007986 */ /* 0x000fe2000c101b04 */
[----:B------:R-:W-:Y:S05]  /*0ec0*/  EXIT ;  /* 0x000000000000794d */ /* 0x000fea0003800000 */
.L_x_11:
        /* <DEDUP_REMOVED lines=11> */
.L_x_15:


//--------------------- .nv.global.init           --------------------------
	.section	.nv.global.init,"aw",@progbits
	.align	4
.nv.global.init:
	.type		mrg32k3aM1SubSeq,@object
	.size		mrg32k3aM1SubSeq,(mrg32k3aM2SubSeq - mrg32k3aM1SubSeq)
mrg32k3aM1SubSeq:
        /*0000*/ 	.byte	0x0b, 0xcc, 0xee, 0x04, 0x73, 0x29, 0x8b, 0x6f, 0xf6, 0x53, 0x03, 0xf6, 0x23, 0xf6, 0xea, 0xda
        /* <DEDUP_REMOVED lines=125> */
	.type		mrg32k3aM2SubSeq,@object
	.size		mrg32k3aM2SubSeq,(mrg32k3aM1 - mrg32k3aM2SubSeq)
mrg32k3aM2SubSeq:
        /* <DEDUP_REMOVED lines=126> */
	.type		mrg32k3aM1,@object
	.size		mrg32k3aM1,(mrg32k3aM1Seq - mrg32k3aM1)
mrg32k3aM1:
        /* <DEDUP_REMOVED lines=144> */
	.type		mrg32k3aM1Seq,@object
	.size		mrg32k3aM1Seq,(mrg32k3aM2 - mrg32k3aM1Seq)
mrg32k3aM1Seq:
        /* <DEDUP_REMOVED lines=144> */
	.type		mrg32k3aM2,@object
	.size		mrg32k3aM2,(mrg32k3aM2Seq - mrg32k3aM2)
mrg32k3aM2:
        /* <DEDUP_REMOVED lines=144> */
	.type		mrg32k3aM2Seq,@object
	.size		mrg32k3aM2Seq,(precalc_xorwow_matrix - mrg32k3aM2Seq)
mrg32k3aM2Seq:
        /* <DEDUP_REMOVED lines=144> */
	.type		precalc_xorwow_matrix,@object
	.size		precalc_xorwow_matrix,(precalc_xorwow_offset_matrix - precalc_xorwow_matrix)
precalc_xorwow_matrix:
        /* <DEDUP_REMOVED lines=6400> */
	.type		precalc_xorwow_offset_matrix,@object
	.size		precalc_xorwow_offset_matrix,(.L_1 - precalc_xorwow_offset_matrix)
precalc_xorwow_offset_matrix:
        /* <DEDUP_REMOVED lines=6400> */
.L_1:


//--------------------- .nv.shared.reserved.0     --------------------------
	.section	.nv.shared.reserved.0,"aw",@nobits
	.weak		__nv_reservedSMEM_offset_0_alias
	.size		__nv_reservedSMEM_offset_0_alias, 0, 64
	.other		__nv_reservedSMEM_offset_0_alias,@"STO_CUDA_RESERVED_SHARED STV_DEFAULT"
__nv_reservedSMEM_offset_0_alias:
	.zero		0
	.zero		64


//--------------------- .nv.constant0._Z10Init_sigmaPd --------------------------
	.section	.nv.constant0._Z10Init_sigmaPd,"a",@progbits
	.sectionflags	@""
	.align	4
.nv.constant0._Z10Init_sigmaPd:
	.zero		904


//--------------------- .nv.constant0._Z8Init_velPdS_ --------------------------
	.section	.nv.constant0._Z8Init_velPdS_,"a",@progbits
	.sectionflags	@""
	.align	4
.nv.constant0._Z8Init_velPdS_:
	.zero		912


//--------------------- .nv.constant0._Z9Init_confPdS_dP17curandStateXORWOWS1_ --------------------------
	.section	.nv.constant0._Z9Init_confPdS_dP17curandStateXORWOWS1_,"a",@progbits
	.sectionflags	@""
	.align	4
.nv.constant0._Z9Init_confPdS_dP17curandStateXORWOWS1_:
	.zero		936


//--------------------- .nv.constant0._Z9setCurandyP17curandStateXORWOW --------------------------
	.section	.nv.constant0._Z9setCurandyP17curandStateXORWOW,"a",@progbits
	.sectionflags	@""
	.align	4
.nv.constant0._Z9setCurandyP17curandStateXORWOW:
	.zero		912


//--------------------- SYMBOLS --------------------------

	.type		.nv.reservedSmem.offset0,@object
	.size		.nv.reservedSmem.offset0,0x4
